def attn_fwd(
    Q,
    K,
    V,
    Out,
    Lse,
    sm_scale,
    stride_qz,
    stride_qh,
    stride_qm,
    stride_qk,
    stride_kz,
    stride_kh,
    stride_kn,
    stride_kk,
    stride_vz,
    stride_vh,
    stride_vn,
    stride_vk,
    stride_oz,
    stride_oh,
    stride_om,
    stride_ok,
    seqlen_q,
    seqlen_k,
    BLOCK_M: tl.constexpr,
    BLOCK_N: tl.constexpr,
    HEAD_DIM: tl.constexpr,
    CAUSAL: tl.constexpr,
):
    start_m = tl.program_id(0)
    off_hz = tl.program_id(1)
    q_off = off_hz * stride_qh
    k_off = off_hz * stride_kh
    v_off = off_hz * stride_vh
    offs_m = start_m * BLOCK_M + tl.arange(0, BLOCK_M)
    offs_d = tl.arange(0, HEAD_DIM)
    offs_n = tl.arange(0, BLOCK_N)
    q_ptrs = Q + q_off + offs_m[:, None] * stride_qm + offs_d[None, :] * stride_qk
    k_ptrs = K + k_off + offs_d[:, None] * stride_kk + offs_n[None, :] * stride_kn
    v_ptrs = V + v_off + offs_n[:, None] * stride_vn + offs_d[None, :] * stride_vk
    m_i = tl.full([BLOCK_M], float("-inf"), dtype=tl.float32)
    l_i = tl.zeros([BLOCK_M], dtype=tl.float32) + 1.0
    acc = tl.zeros([BLOCK_M, HEAD_DIM], dtype=tl.float32)
    q = tl.load(q_ptrs)
    acc, l_i, m_i = _attn_fwd_inner(
        acc,
        l_i,
        m_i,
        q,
        k_ptrs,
        v_ptrs,
        sm_scale,
        stride_kn,
        stride_vn,
        start_m,
        seqlen_k,
        BLOCK_M,
        BLOCK_N,
        HEAD_DIM,
        CAUSAL,
    )
    acc = acc / l_i[:, None]
    lse = m_i + tl.math.log2(l_i) / 1.4426950408889634
    o_ptrs = (
        Out
        + off_hz * stride_oh
        + offs_m[:, None] * stride_om
        + offs_d[None, :] * stride_ok
    )
    tl.store(o_ptrs, acc.to(Out.dtype.element_ty))
    tl.store(Lse + off_hz * seqlen_q + offs_m, lse)

# config = {"BLOCK_M": 256, "BLOCK_N": 32, "HEAD_DIM": 128, "arch": "sm_100", "causal": false, "dtype": "fp8e4m3", "num_stages": 2, "num_warps": 16}
# arch = sm_100


// ===== COMPILED SASS (sm_100a) =====

	.target	sm_100a

	.elftype	@"ET_EXEC"


//--------------------- .note.nv.tkinfo           --------------------------
	.section	.note.nv.tkinfo,"",@"SHT_NOTE"
	.sectionflags	@"SHF_NOTE_NV_TKINFO"
	.tkinfo
        /*0018*/ 	.word	0x00000081
        /*0030*/ 	.string	""
        /*0030*/ 	.string	"ptxas-blackwell"
        /*0030*/ 	.string	"Cuda compilation tools, release 12.9, V12.9.86"
        /*0030*/ 	.string	"Build cuda_12.9.r12.9/compiler.36037853_0"
        /*0030*/ 	.string	"-v  -suppress-debug-info  -lineinfo  -arch sm_100a "



//--------------------- .note.nv.cuver            --------------------------
	.section	.note.nv.cuver,"",@"SHT_NOTE"
	.sectionflags	@"SHF_NOTE_NV_CUVER"
        /*0018*/ 	.short	0x0001
        /*001a*/ 	.short	0x0064
        /*001c*/ 	.short	0x0001
        /*001e*/ 	.short	0x0000
        /*0020*/ 	.short	0x0001
        /*0022*/ 	.short	0x0000


//--------------------- .nv.info                  --------------------------
	.section	.nv.info,"",@"SHT_CUDA_INFO"
	.align	4


	//----- nvinfo : EIATTR_REGCOUNT
	.align		4
        /*0000*/ 	.byte	0x04, 0x2f
        /*0002*/ 	.short	(.L_2 - .L_1)
	.align		4
.L_1:
        /*0004*/ 	.word	index@(attn_fwd)
        /*0008*/ 	.word	0x00000080


	//----- nvinfo : EIATTR_FRAME_SIZE
	.align		4
.L_2:
        /*000c*/ 	.byte	0x04, 0x11
        /*000e*/ 	.short	(.L_4 - .L_3)
	.align		4
.L_3:
        /*0010*/ 	.word	index@(attn_fwd)
        /*0014*/ 	.word	0x000000d0


	//----- nvinfo : EIATTR_MIN_STACK_SIZE
	.align		4
.L_4:
        /*0018*/ 	.byte	0x04, 0x12
        /*001a*/ 	.short	(.L_6 - .L_5)
	.align		4
.L_5:
        /*001c*/ 	.word	index@(attn_fwd)
        /*0020*/ 	.word	0x000000d0
.L_6:


//--------------------- .nv.info.attn_fwd         --------------------------
	.section	.nv.info.attn_fwd,"",@"SHT_CUDA_INFO"
	.sectionflags	@""
	.align	4


	//----- nvinfo : EIATTR_CUDA_API_VERSION
	.align		4
        /*0000*/ 	.byte	0x04, 0x37
        /*0002*/ 	.short	(.L_8 - .L_7)
.L_7:
        /*0004*/ 	.word	0x00000081


	//----- nvinfo : EIATTR_KPARAM_INFO
	.align		4
.L_8:
        /*0008*/ 	.byte	0x04, 0x17
        /*000a*/ 	.short	(.L_10 - .L_9)
.L_9:
        /*000c*/ 	.word	0x00000000
        /*0010*/ 	.short	0x0019
        /*0012*/ 	.short	0x0080
        /*0014*/ 	.byte	0x00, 0xf4, 0x21, 0x00


	//----- nvinfo : EIATTR_KPARAM_INFO
	.align		4
.L_10:
        /*0018*/ 	.byte	0x04, 0x17
        /*001a*/ 	.short	(.L_12 - .L_11)
.L_11:
        /*001c*/ 	.word	0x00000000
        /*0020*/ 	.short	0x0018
        /*0022*/ 	.short	0x0078
        /*0024*/ 	.byte	0x00, 0xf4, 0x21, 0x00


	//----- nvinfo : EIATTR_KPARAM_INFO
	.align		4
.L_12:
        /*0028*/ 	.byte	0x04, 0x17
        /*002a*/ 	.short	(.L_14 - .L_13)
.L_13:
        /*002c*/ 	.word	0x00000000
        /*0030*/ 	.short	0x0017
        /*0032*/ 	.short	0x0070
        /*0034*/ 	.byte	0x00, 0xf0, 0x11, 0x00


	//----- nvinfo : EIATTR_KPARAM_INFO
	.align		4
.L_14:
        /*0038*/ 	.byte	0x04, 0x17
        /*003a*/ 	.short	(.L_16 - .L_15)
.L_15:
        /*003c*/ 	.word	0x00000000
        /*0040*/ 	.short	0x0016
        /*0042*/ 	.short	0x006c
        /*0044*/ 	.byte	0x00, 0xf0, 0x11, 0x00


	//----- nvinfo : EIATTR_KPARAM_INFO
	.align		4
.L_16:
        /*0048*/ 	.byte	0x04, 0x17
        /*004a*/ 	.short	(.L_18 - .L_17)
.L_17:
        /*004c*/ 	.word	0x00000000
        /*0050*/ 	.short	0x0015
        /*0052*/ 	.short	0x0068
        /*0054*/ 	.byte	0x00, 0xf0, 0x11, 0x00


	//----- nvinfo : EIATTR_KPARAM_INFO
	.align		4
.L_18:
        /*0058*/ 	.byte	0x04, 0x17
        /*005a*/ 	.short	(.L_20 - .L_19)
.L_19:
        /*005c*/ 	.word	0x00000000
        /*0060*/ 	.short	0x0014
        /*0062*/ 	.short	0x0064
        /*0064*/ 	.byte	0x00, 0xf0, 0x11, 0x00


	//----- nvinfo : EIATTR_KPARAM_INFO
	.align		4
.L_20:
        /*0068*/ 	.byte	0x04, 0x17
        /*006a*/ 	.short	(.L_22 - .L_21)
.L_21:
        /*006c*/ 	.word	0x00000000
        /*0070*/ 	.short	0x0013
        /*0072*/ 	.short	0x0060
        /*0074*/ 	.byte	0x00, 0xf0, 0x11, 0x00


	//----- nvinfo : EIATTR_KPARAM_INFO
	.align		4
.L_22:
        /*0078*/ 	.byte	0x04, 0x17
        /*007a*/ 	.short	(.L_24 - .L_23)
.L_23:
        /*007c*/ 	.word	0x00000000
        /*0080*/ 	.short	0x0012
        /*0082*/ 	.short	0x005c
        /*0084*/ 	.byte	0x00, 0xf0, 0x11, 0x00


	//----- nvinfo : EIATTR_KPARAM_INFO
	.align		4
.L_24:
        /*0088*/ 	.byte	0x04, 0x17
        /*008a*/ 	.short	(.L_26 - .L_25)
.L_25:
        /*008c*/ 	.word	0x00000000
        /*0090*/ 	.short	0x0011
        /*0092*/ 	.short	0x0058
        /*0094*/ 	.byte	0x00, 0xf0, 0x11, 0x00


	//----- nvinfo : EIATTR_KPARAM_INFO
	.align		4
.L_26:
        /*0098*/ 	.byte	0x04, 0x17
        /*009a*/ 	.short	(.L_28 - .L_27)
.L_27:
        /*009c*/ 	.word	0x00000000
        /*00a0*/ 	.short	0x0010
        /*00a2*/ 	.short	0x0054
        /*00a4*/ 	.byte	0x00, 0xf0, 0x11, 0x00


	//----- nvinfo : EIATTR_KPARAM_INFO
	.align		4
.L_28:
        /*00a8*/ 	.byte	0x04, 0x17
        /*00aa*/ 	.short	(.L_30 - .L_29)
.L_29:
        /*00ac*/ 	.word	0x00000000
        /*00b0*/ 	.short	0x000f
        /*00b2*/ 	.short	0x0050
        /*00b4*/ 	.byte	0x00, 0xf0, 0x11, 0x00


	//----- nvinfo : EIATTR_KPARAM_INFO
	.align		4
.L_30:
        /*00b8*/ 	.byte	0x04, 0x17
        /*00ba*/ 	.short	(.L_32 - .L_31)
.L_31:
        /*00bc*/ 	.word	0x00000000
        /*00c0*/ 	.short	0x000e
        /*00c2*/ 	.short	0x004c
        /*00c4*/ 	.byte	0x00, 0xf0, 0x11, 0x00


	//----- nvinfo : EIATTR_KPARAM_INFO
	.align		4
.L_32:
        /*00c8*/ 	.byte	0x04, 0x17
        /*00ca*/ 	.short	(.L_34 - .L_33)
.L_33:
        /*00cc*/ 	.word	0x00000000
        /*00d0*/ 	.short	0x000d
        /*00d2*/ 	.short	0x0048
        /*00d4*/ 	.byte	0x00, 0xf0, 0x11, 0x00


	//----- nvinfo : EIATTR_KPARAM_INFO
	.align		4
.L_34:
        /*00d8*/ 	.byte	0x04, 0x17
        /*00da*/ 	.short	(.L_36 - .L_35)
.L_35:
        /*00dc*/ 	.word	0x00000000
        /*00e0*/ 	.short	0x000c
        /*00e2*/ 	.short	0x0044
        /*00e4*/ 	.byte	0x00, 0xf0, 0x11, 0x00


	//----- nvinfo : EIATTR_KPARAM_INFO
	.align		4
.L_36:
        /*00e8*/ 	.byte	0x04, 0x17
        /*00ea*/ 	.short	(.L_38 - .L_37)
.L_37:
        /*00ec*/ 	.word	0x00000000
        /*00f0*/ 	.short	0x000b
        /*00f2*/ 	.short	0x0040
        /*00f4*/ 	.byte	0x00, 0xf0, 0x11, 0x00


	//----- nvinfo : EIATTR_KPARAM_INFO
	.align		4
.L_38:
        /*00f8*/ 	.byte	0x04, 0x17
        /*00fa*/ 	.short	(.L_40 - .L_39)
.L_39:
        /*00fc*/ 	.word	0x00000000
        /*0100*/ 	.short	0x000a
        /*0102*/ 	.short	0x003c
        /*0104*/ 	.byte	0x00, 0xf0, 0x11, 0x00


	//----- nvinfo : EIATTR_KPARAM_INFO
	.align		4
.L_40:
        /*0108*/ 	.byte	0x04, 0x17
        /*010a*/ 	.short	(.L_42 - .L_41)
.L_41:
        /*010c*/ 	.word	0x00000000
        /*0110*/ 	.short	0x0009
        /*0112*/ 	.short	0x0038
        /*0114*/ 	.byte	0x00, 0xf0, 0x11, 0x00


	//----- nvinfo : EIATTR_KPARAM_INFO
	.align		4
.L_42:
        /*0118*/ 	.byte	0x04, 0x17
        /*011a*/ 	.short	(.L_44 - .L_43)
.L_43:
        /*011c*/ 	.word	0x00000000
        /*0120*/ 	.short	0x0008
        /*0122*/ 	.short	0x0034
        /*0124*/ 	.byte	0x00, 0xf0, 0x11, 0x00


	//----- nvinfo : EIATTR_KPARAM_INFO
	.align		4
.L_44:
        /*0128*/ 	.byte	0x04, 0x17
        /*012a*/ 	.short	(.L_46 - .L_45)
.L_45:
        /*012c*/ 	.word	0x00000000
        /*0130*/ 	.short	0x0007
        /*0132*/ 	.short	0x0030
        /*0134*/ 	.byte	0x00, 0xf0, 0x11, 0x00


	//----- nvinfo : EIATTR_KPARAM_INFO
	.align		4
.L_46:
        /*0138*/ 	.byte	0x04, 0x17
        /*013a*/ 	.short	(.L_48 - .L_47)
.L_47:
        /*013c*/ 	.word	0x00000000
        /*0140*/ 	.short	0x0006
        /*0142*/ 	.short	0x002c
        /*0144*/ 	.byte	0x00, 0xf0, 0x11, 0x00


	//----- nvinfo : EIATTR_KPARAM_INFO
	.align		4
.L_48:
        /*0148*/ 	.byte	0x04, 0x17
        /*014a*/ 	.short	(.L_50 - .L_49)
.L_49:
        /*014c*/ 	.word	0x00000000
        /*0150*/ 	.short	0x0005
        /*0152*/ 	.short	0x0028
        /*0154*/ 	.byte	0x00, 0xf0, 0x11, 0x00


	//----- nvinfo : EIATTR_KPARAM_INFO
	.align		4
.L_50:
        /*0158*/ 	.byte	0x04, 0x17
        /*015a*/ 	.short	(.L_52 - .L_51)
.L_51:
        /*015c*/ 	.word	0x00000000
        /*0160*/ 	.short	0x0004
        /*0162*/ 	.short	0x0020
        /*0164*/ 	.byte	0x00, 0xf4, 0x21, 0x00


	//----- nvinfo : EIATTR_KPARAM_INFO
	.align		4
.L_52:
        /*0168*/ 	.byte	0x04, 0x17
        /*016a*/ 	.short	(.L_54 - .L_53)
.L_53:
        /*016c*/ 	.word	0x00000000
        /*0170*/ 	.short	0x0003
        /*0172*/ 	.short	0x0018
        /*0174*/ 	.byte	0x00, 0xf4, 0x21, 0x00


	//----- nvinfo : EIATTR_KPARAM_INFO
	.align		4
.L_54:
        /*0178*/ 	.byte	0x04, 0x17
        /*017a*/ 	.short	(.L_56 - .L_55)
.L_55:
        /*017c*/ 	.word	0x00000000
        /*0180*/ 	.short	0x0002
        /*0182*/ 	.short	0x0010
        /*0184*/ 	.byte	0x00, 0xf4, 0x21, 0x00


	//----- nvinfo : EIATTR_KPARAM_INFO
	.align		4
.L_56:
        /*0188*/ 	.byte	0x04, 0x17
        /*018a*/ 	.short	(.L_58 - .L_57)
.L_57:
        /*018c*/ 	.word	0x00000000
        /*0190*/ 	.short	0x0001
        /*0192*/ 	.short	0x0008
        /*0194*/ 	.byte	0x00, 0xf4, 0x21, 0x00


	//----- nvinfo : EIATTR_KPARAM_INFO
	.align		4
.L_58:
        /*0198*/ 	.byte	0x04, 0x17
        /*019a*/ 	.short	(.L_60 - .L_59)
.L_59:
        /*019c*/ 	.word	0x00000000
        /*01a0*/ 	.short	0x0000
        /*01a2*/ 	.short	0x0000
        /*01a4*/ 	.byte	0x00, 0xf4, 0x21, 0x00


	//----- nvinfo : EIATTR_SPARSE_MMA_MASK
	.align		4
.L_60:
        /*01a8*/ 	.byte	0x03, 0x50
        /*01aa*/ 	.short	0x0000


	//----- nvinfo : EIATTR_MAXREG_COUNT
	.align		4
        /*01ac*/ 	.byte	0x03, 0x1b
        /*01ae*/ 	.short	0x0080


	//----- nvinfo : EIATTR_NUM_BARRIERS
	.align		4
        /*01b0*/ 	.byte	0x02, 0x4c
        /*01b2*/ 	.byte	0x01
	.zero		1


	//----- nvinfo : EIATTR_ANNOTATIONS
	.align		4
        /*01b4*/ 	.byte	0x04, 0x55
        /*01b6*/ 	.short	(.L_62 - .L_61)


	//   ....[0]....
.L_61:
        /*01b8*/ 	.word	0x00000001
        /*01bc*/ 	.byte	0x20, 0x1c, 0x00, 0x00, 0x01, 0x00, 0x00, 0x00, 0x80, 0x1c, 0x00, 0x00, 0x01, 0x00, 0x00, 0x00
        /* <DEDUP_REMOVED lines=54> */
        /*052c*/ 	.byte	0x60, 0x53, 0x00, 0x00, 0x01, 0x00, 0x00, 0x00, 0x70, 0x53, 0x00, 0x00


	//----- nvinfo : EIATTR_COOP_GROUP_MASK_REGIDS
	.align		4
.L_62:
        /*0538*/ 	.byte	0x04, 0x29
        /*053a*/ 	.short	(.L_64 - .L_63)


	//   ....[0]....
.L_63:
        /*053c*/ 	.word	0xffffffff


	//   ....[1]....
        /*0540*/ 	.word	0xffffffff


	//   ....[2]....
        /*0544*/ 	.word	0xffffffff


	//   ....[3]....
        /*0548*/ 	.word	0xffffffff


	//   ....[4]....
        /*054c*/ 	.word	0xffffffff


	//   ....[5]....
        /*0550*/ 	.word	0xffffffff


	//   ....[6]....
        /*0554*/ 	.word	0xffffffff


	//   ....[7]....
        /*0558*/ 	.word	0xffffffff


	//   ....[8]....
        /*055c*/ 	.word	0xffffffff


	//   ....[9]....
        /*0560*/ 	.word	0xffffffff


	//   ....[10]....
        /*0564*/ 	.word	0xffffffff


	//   ....[11]....
        /*0568*/ 	.word	0xffffffff


	//   ....[12]....
        /*056c*/ 	.word	0xffffffff


	//   ....[13]....
        /*0570*/ 	.word	0xffffffff


	//   ....[14]....
        /*0574*/ 	.word	0xffffffff


	//   ....[15]....
        /*0578*/ 	.word	0xffffffff


	//----- nvinfo : EIATTR_COOP_GROUP_INSTR_OFFSETS
	.align		4
.L_64:
        /*057c*/ 	.byte	0x04, 0x28
        /*057e*/ 	.short	(.L_66 - .L_65)


	//   ....[0]....
.L_65:
        /*0580*/ 	.word	0x00003ce0


	//   ....[1]....
        /*0584*/ 	.word	0x00003db0


	//   ....[2]....
        /*0588*/ 	.word	0x00003dd0


	//   ....[3]....
        /*058c*/ 	.word	0x00003f60


	//   ....[4]....
        /*0590*/ 	.word	0x000044f0


	//   ....[5]....
        /*0594*/ 	.word	0x00004500


	//   ....[6]....
        /*0598*/ 	.word	0x00004520


	//   ....[7]....
        /*059c*/ 	.word	0x00004530


	//   ....[8]....
        /*05a0*/ 	.word	0x00004540


	//   ....[9]....
        /*05a4*/ 	.word	0x00004860


	//   ....[10]....
        /*05a8*/ 	.word	0x00004870


	//   ....[11]....
        /*05ac*/ 	.word	0x00004880


	//   ....[12]....
        /*05b0*/ 	.word	0x00005000


	//   ....[13]....
        /*05b4*/ 	.word	0x00005020


	//   ....[14]....
        /*05b8*/ 	.word	0x00005040


	//   ....[15]....
        /*05bc*/ 	.word	0x00005060


	//----- nvinfo : EIATTR_VRC_CTA_INIT_COUNT
	.align		4
.L_66:
        /*05c0*/ 	.byte	0x02, 0x4a
	.zero		1
	.zero		1


	//----- nvinfo : EIATTR_EXIT_INSTR_OFFSETS
	.align		4
        /*05c4*/ 	.byte	0x04, 0x1c
        /*05c6*/ 	.short	(.L_68 - .L_67)


	//   ....[0]....
.L_67:
        /*05c8*/ 	.word	0x00008700


	//   ....[1]....
        /*05cc*/ 	.word	0x00008730


	//----- nvinfo : EIATTR_REQNTID
	.align		4
.L_68:
        /*05d0*/ 	.byte	0x04, 0x10
        /*05d2*/ 	.short	(.L_70 - .L_69)
.L_69:
        /*05d4*/ 	.word	0x00000200
        /*05d8*/ 	.word	0x00000001
        /*05dc*/ 	.word	0x00000001


	//----- nvinfo : EIATTR_CBANK_PARAM_SIZE
	.align		4
.L_70:
        /*05e0*/ 	.byte	0x03, 0x19
        /*05e2*/ 	.short	0x0088


	//----- nvinfo : EIATTR_PARAM_CBANK
	.align		4
        /*05e4*/ 	.byte	0x04, 0x0a
        /*05e6*/ 	.short	(.L_72 - .L_71)
	.align		4
.L_71:
        /*05e8*/ 	.word	index@(.nv.constant0.attn_fwd)
        /*05ec*/ 	.short	0x0380
        /*05ee*/ 	.short	0x0088


	//----- nvinfo : EIATTR_SW_WAR
	.align		4
.L_72:
        /*05f0*/ 	.byte	0x04, 0x36
        /*05f2*/ 	.short	(.L_74 - .L_73)
.L_73:
        /*05f4*/ 	.word	0x00000008
.L_74:


//--------------------- .nv.compat                --------------------------
	.section	.nv.compat,"",@"SHT_CUDA_COMPAT_INFO"
	.align	4
        /*0000*/ 	.byte	0x02, 0x02, 0x02, 0x00, 0x02, 0x05, 0x05, 0x00, 0x02, 0x03, 0x00, 0x00, 0x02, 0x06, 0x01, 0x00


//--------------------- .nv.callgraph             --------------------------
	.section	.nv.callgraph,"",@"SHT_CUDA_CALLGRAPH"
	.align	4
	.sectionentsize	8
	.align		4
        /*0000*/ 	.word	0x00000000
	.align		4
        /*0004*/ 	.word	0xffffffff
	.align		4
        /*0008*/ 	.word	0x00000000
	.align		4
        /*000c*/ 	.word	0xfffffffe
	.align		4
        /*0010*/ 	.word	0x00000000
	.align		4
        /*0014*/ 	.word	0xfffffffd
	.align		4
        /*0018*/ 	.word	0x00000000
	.align		4
        /*001c*/ 	.word	0xfffffffc


//--------------------- .nv.constant4             --------------------------
	.section	.nv.constant4,"a",@progbits
	.align	8
	.align		8
.nv.constant4:
        /*0000*/ 	.dword	_$_str


//--------------------- .text.attn_fwd            --------------------------
	.section	.text.attn_fwd,"ax",@progbits
	.align	128
        .global         attn_fwd
        .type           attn_fwd,@function
        .size           attn_fwd,(.L_x_3 - attn_fwd)
        .other          attn_fwd,@"STO_CUDA_ENTRY STV_DEFAULT"
attn_fwd:
.text.attn_fwd:
[----:B------:R-:W0:Y:S01]  /*0000*/  LDC R1, c[0x0][0x37c] ;  /* 0x0000df00ff017b82 */ /* 0x000e220000000800 */
[----:B------:R-:W1:Y:S07]  /*0010*/  S2R R0, SR_TID.X ;  /* 0x0000000000007919 */ /* 0x000e6e0000002100 */
[----:B------:R-:W2:Y:S01]  /*0020*/  S2UR UR7, SR_CTAID.Y ;  /* 0x00000000000779c3 */ /* 0x000ea20000002600 */
[----:B------:R-:W2:Y:S01]  /*0030*/  LDCU.64 UR4, c[0x0][0x3b0] ;  /* 0x00007600ff0477ac */ /* 0x000ea20008000a00 */
[----:B0-----:R-:W-:Y:S01]  /*0040*/  VIADD R1, R1, 0xffffff30 ;  /* 0xffffff3001017836 */ /* 0x001fe20000000000 */
[----:B------:R-:W0:Y:S01]  /*0050*/  S2R R3, SR_CTAID.X ;  /* 0x0000000000037919 */ /* 0x000e220000002500 */
[----:B------:R-:W3:Y:S04]  /*0060*/  LDCU.64 UR10, c[0x0][0x358] ;  /* 0x00006b00ff0a77ac */ /* 0x000ee80008000a00 */
[----:B------:R-:W4:Y:S01]  /*0070*/  LDC R59, c[0x0][0x3b8] ;  /* 0x0000ee00ff3b7b82 */ /* 0x000f220000000800 */
[----:B------:R-:W5:Y:S07]  /*0080*/  LDCU UR12, c[0x0][0x3f0] ;  /* 0x00007e00ff0c77ac */ /* 0x000f6e0008000800 */
[----:B------:R-:W3:Y:S01]  /*0090*/  LDC.64 R54, c[0x0][0x380] ;  /* 0x0000e000ff367b82 */ /* 0x000ee20000000a00 */
[----:B--2---:R-:W-:Y:S01]  /*00a0*/  UIMAD UR4, UR7, UR4, URZ ;  /* 0x00000004070472a4 */ /* 0x004fe2000f8e02ff */
[----:B-1----:R-:W-:-:S02]  /*00b0*/  LOP3.LUT R16, R0, 0xff, RZ, 0xc0, !PT ;  /* 0x000000ff00107812 */ /* 0x002fc400078ec0ff */
[----:B------:R-:W-:-:S03]  /*00c0*/  SHF.R.U32.HI R2, RZ, 0x8, R0 ;  /* 0x00000008ff027819 */ /* 0x000fc60000011600 */
[----:B0-----:R-:W-:Y:S01]  /*00d0*/  IMAD R4, R3, 0x100, R16 ;  /* 0x0000010003047824 */ /* 0x001fe200078e0210 */
[----:B------:R-:W-:-:S03]  /*00e0*/  SGXT.U32 R2, R2, 0x1 ;  /* 0x000000010202781a */ /* 0x000fc60000000000 */
[----:B------:R-:W-:Y:S01]  /*00f0*/  IMAD R3, R4, UR5, RZ ;  /* 0x0000000504037c24 */ /* 0x000fe2000f8e02ff */
[----:B------:R-:W-:Y:S01]  /*0100*/  USHF.R.S32.HI UR5, URZ, 0x1f, UR4 ;  /* 0x0000001fff057899 */ /* 0x000fe20008011404 */
[----:B----4-:R-:W-:-:S03]  /*0110*/  IMAD R4, R2, R59, RZ ;  /* 0x0000003b02047224 */ /* 0x010fc600078e02ff */
[----:B---3--:R-:W-:Y:S01]  /*0120*/  IADD3 R58, P0, P1, R3, UR4, R54 ;  /* 0x00000004033a7c10 */ /* 0x008fe2000f91e036 */
[----:B------:R-:W-:Y:S01]  /*0130*/  IMAD R6, R59, 0x2, R4 ;  /* 0x000000023b067824 */ /* 0x000fe200078e0204 */
[----:B------:R-:W-:-:S03]  /*0140*/  SHF.R.S32.HI R2, RZ, 0x1f, R3 ;  /* 0x0000001fff027819 */ /* 0x000fc60000011403 */
[C---:B------:R-:W-:Y:S01]  /*0150*/  IMAD R8, R59.reuse, 0x2, R6 ;  /* 0x000000023b087824 */ /* 0x040fe200078e0206 */
[----:B------:R-:W-:Y:S02]  /*0160*/  IADD3.X R55, PT, PT, R2, UR5, R55, P0, P1 ;  /* 0x0000000502377c10 */ /* 0x000fe400087e2437 */
[-C--:B------:R-:W-:Y:S01]  /*0170*/  IADD3 R18, P0, PT, R4, R58.reuse, RZ ;  /* 0x0000003a04127210 */ /* 0x080fe20007f1e0ff */
[C---:B------:R-:W-:Y:S01]  /*0180*/  IMAD R10, R59.reuse, 0x2, R8 ;  /* 0x000000023b0a7824 */ /* 0x040fe200078e0208 */
[-C--:B------:R-:W-:Y:S02]  /*0190*/  IADD3 R2, P1, PT, R6, R58.reuse, RZ ;  /* 0x0000003a06027210 */ /* 0x080fe40007f3e0ff */
[-C--:B------:R-:W-:Y:S02]  /*01a0*/  LEA.HI.X.SX32 R19, R4, R55.reuse, 0x1, P0 ;  /* 0x0000003704137211 */ /* 0x080fe400000f0eff */
[-C--:B------:R-:W-:Y:S02]  /*01b0*/  IADD3 R4, P0, PT, R8, R58.reuse, RZ ;  /* 0x0000003a08047210 */ /* 0x080fe40007f1e0ff */
[-C--:B------:R-:W-:Y:S01]  /*01c0*/  LEA.HI.X.SX32 R3, R6, R55.reuse, 0x1, P1 ;  /* 0x0000003706037211 */ /* 0x080fe200008f0eff */
[----:B------:R-:W2:Y:S01]  /*01d0*/  LDG.E.U8 R18, desc[UR10][R18.64] ;  /* 0x0000000a12127981 */ /* 0x000ea2000c1e1100 */
[-C--:B------:R-:W-:Y:S01]  /*01e0*/  LEA.HI.X.SX32 R5, R8, R55.reuse, 0x1, P0 ;  /* 0x0000003708057211 */ /* 0x080fe200000f0eff */
[C---:B------:R-:W-:Y:S01]  /*01f0*/  IMAD R8, R59.reuse, 0x2, R10 ;  /* 0x000000023b087824 */ /* 0x040fe200078e020a */
[-C--:B------:R-:W-:Y:S01]  /*0200*/  IADD3 R34, P0, PT, R10, R58.reuse, RZ ;  /* 0x0000003a0a227210 */ /* 0x080fe20007f1e0ff */
[----:B------:R0:W2:Y:S02]  /*0210*/  LDG.E.U8 R53, desc[UR10][R2.64] ;  /* 0x0000000a02357981 */ /* 0x0000a4000c1e1100 */
[C---:B------:R-:W-:Y:S01]  /*0220*/  IMAD R12, R59.reuse, 0x2, R8 ;  /* 0x000000023b0c7824 */ /* 0x040fe200078e0208 */
[----:B------:R-:W-:Y:S01]  /*0230*/  IADD3 R6, P1, PT, R8, R58, RZ ;  /* 0x0000003a08067210 */ /* 0x000fe20007f3e0ff */
[----:B------:R1:W3:Y:S01]  /*0240*/  LDG.E.U8 R17, desc[UR10][R4.64] ;  /* 0x0000000a04117981 */ /* 0x0002e2000c1e1100 */
[-C--:B------:R-:W-:Y:S01]  /*0250*/  LEA.HI.X.SX32 R35, R10, R55.reuse, 0x1, P0 ;  /* 0x000000370a237211 */ /* 0x080fe200000f0eff */
[----:B------:R-:W-:Y:S01]  /*0260*/  IMAD R10, R59, 0x2, R12 ;  /* 0x000000023b0a7824 */ /* 0x000fe200078e020c */
[----:B------:R-:W-:-:S02]  /*0270*/  LEA.HI.X.SX32 R7, R8, R55, 0x1, P1 ;  /* 0x0000003708077211 */ /* 0x000fc400008f0eff */
[CC--:B------:R-:W-:Y:S01]  /*0280*/  IADD3 R8, P0, PT, R12.reuse, R58.reuse, RZ ;  /* 0x0000003a0c087210 */ /* 0x0c0fe20007f1e0ff */
[----:B------:R-:W3:Y:S03]  /*0290*/  LDG.E.U8 R34, desc[UR10][R34.64] ;  /* 0x0000000a22227981 */ /* 0x000ee6000c1e1100 */
[-C--:B------:R-:W-:Y:S01]  /*02a0*/  LEA.HI.X.SX32 R9, R12, R55.reuse, 0x1, P0 ;  /* 0x000000370c097211 */ /* 0x080fe200000f0eff */
[C---:B------:R-:W-:Y:S01]  /*02b0*/  IMAD R12, R59.reuse, 0x2, R10 ;  /* 0x000000023b0c7824 */ /* 0x040fe200078e020a */
[CC--:B------:R-:W-:Y:S01]  /*02c0*/  IADD3 R30, P0, PT, R10.reuse, R58.reuse, RZ ;  /* 0x0000003a0a1e7210 */ /* 0x0c0fe20007f1e0ff */
[----:B------:R4:W2:Y:S03]  /*02d0*/  LDG.E.U8 R19, desc[UR10][R6.64] ;  /* 0x0000000a06137981 */ /* 0x0008a6000c1e1100 */
[-C--:B------:R-:W-:Y:S01]  /*02e0*/  LEA.HI.X.SX32 R31, R10, R55.reuse, 0x1, P0 ;  /* 0x000000370a1f7211 */ /* 0x080fe200000f0eff */
[C---:B------:R-:W-:Y:S01]  /*02f0*/  IMAD R10, R59.reuse, 0x2, R12 ;  /* 0x000000023b0a7824 */ /* 0x040fe200078e020c */
[-C--:B0-----:R-:W-:Y:S01]  /*0300*/  IADD3 R2, P0, PT, R12, R58.reuse, RZ ;  /* 0x0000003a0c027210 */ /* 0x081fe20007f1e0ff */
[----:B------:R-:W2:Y:S02]  /*0310*/  LDG.E.U8 R54, desc[UR10][R8.64] ;  /* 0x0000000a08367981 */ /* 0x000ea4000c1e1100 */
[----:B------:R-:W-:Y:S01]  /*0320*/  IMAD R14, R59, 0x2, R10 ;  /* 0x000000023b0e7824 */ /* 0x000fe200078e020a */
[----:B------:R-:W-:Y:S01]  /*0330*/  IADD3 R22, P1, PT, R10, R58, RZ ;  /* 0x0000003a0a167210 */ /* 0x000fe20007f3e0ff */
[----:B------:R-:W2:Y:S01]  /*0340*/  LDG.E.U8 R30, desc[UR10][R30.64] ;  /* 0x0000000a1e1e7981 */ /* 0x000ea2000c1e1100 */
[----:B------:R-:W-:-:S02]  /*0350*/  LEA.HI.X.SX32 R3, R12, R55, 0x1, P0 ;  /* 0x000000370c037211 */ /* 0x000fc400000f0eff */
[-C--:B------:R-:W-:Y:S01]  /*0360*/  LEA.HI.X.SX32 R23, R10, R55.reuse, 0x1, P1 ;  /* 0x000000370a177211 */ /* 0x080fe200008f0eff */
[C---:B------:R-:W-:Y:S01]  /*0370*/  IMAD R10, R59.reuse, 0x2, R14 ;  /* 0x000000023b0a7824 */ /* 0x040fe200078e020e */
[CC--:B-1----:R-:W-:Y:S01]  /*0380*/  IADD3 R4, P0, PT, R14.reuse, R58.reuse, RZ ;  /* 0x0000003a0e047210 */ /* 0x0c2fe20007f1e0ff */
[----:B------:R0:W2:Y:S02]  /*0390*/  LDG.E.U8 R47, desc[UR10][R2.64] ;  /* 0x0000000a022f7981 */ /* 0x0000a4000c1e1100 */
[C---:B------:R-:W-:Y:S01]  /*03a0*/  IMAD R12, R59.reuse, 0x2, R10 ;  /* 0x000000023b0c7824 */ /* 0x040fe200078e020a */
[-C--:B------:R-:W-:Y:S01]  /*03b0*/  LEA.HI.X.SX32 R5, R14, R55.reuse, 0x1, P0 ;  /* 0x000000370e057211 */ /* 0x080fe200000f0eff */
[----:B------:R-:W2:Y:S01]  /*03c0*/  LDG.E.U8 R22, desc[UR10][R22.64] ;  /* 0x0000000a16167981 */ /* 0x000ea2000c1e1100 */
[CC--:B----4-:R-:W-:Y:S01]  /*03d0*/  IADD3 R6, P0, PT, R10.reuse, R58.reuse, RZ ;  /* 0x0000003a0a067210 */ /* 0x0d0fe20007f1e0ff */
[C---:B------:R-:W-:Y:S02]  /*03e0*/  IMAD R14, R59.reuse, 0x2, R12 ;  /* 0x000000023b0e7824 */ /* 0x040fe400078e020c */
[----:B------:R1:W2:Y:S01]  /*03f0*/  LDG.E.U8 R27, desc[UR10][R4.64] ;  /* 0x0000000a041b7981 */ /* 0x0002a2000c1e1100 */
[----:B------:R-:W-:Y:S01]  /*0400*/  LEA.HI.X.SX32 R7, R10, R55, 0x1, P0 ;  /* 0x000000370a077211 */ /* 0x000fe200000f0eff */
[----:B------:R-:W-:Y:S01]  /*0410*/  IMAD R10, R59, 0x2, R14 ;  /* 0x000000023b0a7824 */ /* 0x000fe200078e020e */
[----:B------:R-:W-:-:S03]  /*0420*/  IADD3 R50, P0, PT, R12, R58, RZ ;  /* 0x0000003a0c327210 */ /* 0x000fc60007f1e0ff */
[C---:B0-----:R-:W-:Y:S01]  /*0430*/  IMAD R2, R59.reuse, 0x2, R10 ;  /* 0x000000023b027824 */ /* 0x041fe200078e020a */
[-C--:B------:R-:W-:Y:S01]  /*0440*/  IADD3 R8, P1, PT, R14, R58.reuse, RZ ;  /* 0x0000003a0e087210 */ /* 0x080fe20007f3e0ff */
[----:B------:R0:W4:Y:S01]  /*0450*/  LDG.E.U8 R33, desc[UR10][R6.64] ;  /* 0x0000000a06217981 */ /* 0x000122000c1e1100 */
[-C--:B------:R-:W-:Y:S01]  /*0460*/  LEA.HI.X.SX32 R51, R12, R55.reuse, 0x1, P0 ;  /* 0x000000370c337211 */ /* 0x080fe200000f0eff */
[C---:B------:R-:W-:Y:S01]  /*0470*/  IMAD R12, R59.reuse, 0x2, R2 ;  /* 0x000000023b0c7824 */ /* 0x040fe200078e0202 */
[-C--:B------:R-:W-:Y:S02]  /*0480*/  LEA.HI.X.SX32 R9, R14, R55.reuse, 0x1, P1 ;  /* 0x000000370e097211 */ /* 0x080fe400008f0eff */
[CC--:B------:R-:W-:Y:S01]  /*0490*/  IADD3 R36, P0, PT, R10.reuse, R58.reuse, RZ ;  /* 0x0000003a0a247210 */ /* 0x0c0fe20007f1e0ff */
[C---:B------:R-:W-:Y:S01]  /*04a0*/  IMAD R14, R59.reuse, 0x2, R12 ;  /* 0x000000023b0e7824 */ /* 0x040fe200078e020c */
[----:B------:R-:W4:Y:S02]  /*04b0*/  LDG.E.U8 R50, desc[UR10][R50.64] ;  /* 0x0000000a32327981 */ /* 0x000f24000c1e1100 */
[-C--:B------:R-:W-:Y:S01]  /*04c0*/  LEA.HI.X.SX32 R37, R10, R55.reuse, 0x1, P0 ;  /* 0x000000370a257211 */ /* 0x080fe200000f0eff */
[C---:B------:R-:W-:Y:S01]  /*04d0*/  IMAD R10, R59.reuse, 0x2, R14 ;  /* 0x000000023b0a7824 */ /* 0x040fe200078e020e */
[CC--:B------:R-:W-:Y:S01]  /*04e0*/  IADD3 R48, P0, PT, R2.reuse, R58.reuse, RZ ;  /* 0x0000003a02307210 */ /* 0x0c0fe20007f1e0ff */
[----:B------:R0:W3:Y:S02]  /*04f0*/  LDG.E.U8 R21, desc[UR10][R8.64] ;  /* 0x0000000a08157981 */ /* 0x0000e4000c1e1100 */
[C---:B------:R-:W-:Y:S01]  /*0500*/  IMAD R20, R59.reuse, 0x2, R10 ;  /* 0x000000023b147824 */ /* 0x040fe200078e020a */
[-C--:B------:R-:W-:Y:S01]  /*0510*/  LEA.HI.X.SX32 R49, R2, R55.reuse, 0x1, P0 ;  /* 0x0000003702317211 */ /* 0x080fe200000f0eff */
[----:B------:R-:W3:Y:S02]  /*0520*/  LDG.E.U8 R36, desc[UR10][R36.64] ;  /* 0x0000000a24247981 */ /* 0x000ee4000c1e1100 */
[C---:B------:R-:W-:Y:S01]  /*0530*/  IMAD R24, R59.reuse, 0x2, R20 ;  /* 0x000000023b187824 */ /* 0x040fe200078e0214 */
[-C--:B-1----:R-:W-:Y:S01]  /*0540*/  IADD3 R4, P1, PT, R14, R58.reuse, RZ ;  /* 0x0000003a0e047210 */ /* 0x082fe20007f3e0ff */
[----:B------:R-:W4:Y:S01]  /*0550*/  LDG.E.U8 R48, desc[UR10][R48.64] ;  /* 0x0000000a30307981 */ /* 0x000f22000c1e1100 */
[----:B------:R-:W-:Y:S01]  /*0560*/  IADD3 R2, P0, PT, R12, R58, RZ ;  /* 0x0000003a0c027210 */ /* 0x000fe20007f1e0ff */
[----:B------:R-:W-:Y:S01]  /*0570*/  IMAD R26, R59, 0x2, R24 ;  /* 0x000000023b1a7824 */ /* 0x000fe200078e0218 */
[----:B------:R-:W-:-:S02]  /*0580*/  LEA.HI.X.SX32 R5, R14, R55, 0x1, P1 ;  /* 0x000000370e057211 */ /* 0x000fc400008f0eff */
[-C--:B------:R-:W-:Y:S01]  /*0590*/  LEA.HI.X.SX32 R3, R12, R55.reuse, 0x1, P0 ;  /* 0x000000370c037211 */ /* 0x080fe200000f0eff */
[C---:B------:R-:W-:Y:S01]  /*05a0*/  IMAD R14, R59.reuse, 0x2, R26 ;  /* 0x000000023b0e7824 */ /* 0x040fe200078e021a */
[CC--:B0-----:R-:W-:Y:S01]  /*05b0*/  IADD3 R6, P0, PT, R10.reuse, R58.reuse, RZ ;  /* 0x0000003a0a067210 */ /* 0x0c1fe20007f1e0ff */
[----:B------:R-:W4:Y:S02]  /*05c0*/  LDG.E.U8 R52, desc[UR10][R4.64] ;  /* 0x0000000a04347981 */ /* 0x000f24000c1e1100 */
[C---:B------:R-:W-:Y:S01]  /*05d0*/  IMAD R32, R59.reuse, 0x2, R14 ;  /* 0x000000023b207824 */ /* 0x040fe200078e020e */
[-C--:B------:R-:W-:Y:S01]  /*05e0*/  LEA.HI.X.SX32 R7, R10, R55.reuse, 0x1, P0 ;  /* 0x000000370a077211 */ /* 0x080fe200000f0eff */
[----:B------:R0:W4:Y:S01]  /*05f0*/  LDG.E.U8 R43, desc[UR10][R2.64] ;  /* 0x0000000a022b7981 */ /* 0x000122000c1e1100 */
[-C--:B------:R-:W-:Y:S01]  /*0600*/  IADD3 R8, P0, PT, R20, R58.reuse, RZ ;  /* 0x0000003a14087210 */ /* 0x080fe20007f1e0ff */
[C---:B------:R-:W-:Y:S01]  /*0610*/  IMAD R38, R59.reuse, 0x2, R32 ;  /* 0x000000023b267824 */ /* 0x040fe200078e0220 */
[-C--:B------:R-:W-:Y:S01]  /*0620*/  IADD3 R12, P1, PT, R26, R58.reuse, RZ ;  /* 0x0000003a1a0c7210 */ /* 0x080fe20007f3e0ff */
[----:B------:R1:W4:Y:S01]  /*0630*/  LDG.E.U8 R51, desc[UR10][R6.64] ;  /* 0x0000000a06337981 */ /* 0x000322000c1e1100 */
[----:B------:R-:W-:Y:S01]  /*0640*/  LEA.HI.X.SX32 R9, R20, R55, 0x1, P0 ;  /* 0x0000003714097211 */ /* 0x000fe200000f0eff */
[----:B------:R-:W-:Y:S01]  /*0650*/  IMAD R40, R59, 0x2, R38 ;  /* 0x000000023b287824 */ /* 0x000fe200078e0226 */
[----:B------:R-:W-:-:S02]  /*0660*/  IADD3 R10, P0, PT, R24, R58, RZ ;  /* 0x0000003a180a7210 */ /* 0x000fc40007f1e0ff */
[-C--:B------:R-:W-:Y:S01]  /*0670*/  LEA.HI.X.SX32 R13, R26, R55.reuse, 0x1, P1 ;  /* 0x000000371a0d7211 */ /* 0x080fe200008f0eff */
[----:B------:R-:W5:Y:S01]  /*0680*/  LDG.E.U8 R20, desc[UR10][R8.64] ;  /* 0x0000000a08147981 */ /* 0x000f62000c1e1100 */
[-C--:B------:R-:W-:Y:S01]  /*0690*/  LEA.HI.X.SX32 R11, R24, R55.reuse, 0x1, P0 ;  /* 0x00000037180b7211 */ /* 0x080fe200000f0eff */
[C---:B------:R-:W-:Y:S01]  /*06a0*/  IMAD R24, R59.reuse, 0x2, R40 ;  /* 0x000000023b187824 */ /* 0x040fe200078e0228 */
[CC--:B0-----:R-:W-:Y:S01]  /*06b0*/  IADD3 R2, P0, PT, R14.reuse, R58.reuse, RZ ;  /* 0x0000003a0e027210 */ /* 0x0c1fe20007f1e0ff */
[----:B------:R0:W5:Y:S02]  /*06c0*/  LDG.E.U8 R28, desc[UR10][R12.64] ;  /* 0x0000000a0c1c7981 */ /* 0x000164000c1e1100 */
[C---:B------:R-:W-:Y:S01]  /*06d0*/  IMAD R44, R59.reuse, 0x2, R24 ;  /* 0x000000023b2c7824 */ /* 0x040fe200078e0218 */
[-C--:B------:R-:W-:Y:S01]  /*06e0*/  LEA.HI.X.SX32 R3, R14, R55.reuse, 0x1, P0 ;  /* 0x000000370e037211 */ /* 0x080fe200000f0eff */
[----:B------:R0:W5:Y:S02]  /*06f0*/  LDG.E.U8 R31, desc[UR10][R10.64] ;  /* 0x0000000a0a1f7981 */ /* 0x000164000c1e1100 */
[C---:B------:R-:W-:Y:S01]  /*0700*/  IMAD R14, R59.reuse, 0x2, R44 ;  /* 0x000000023b0e7824 */ /* 0x040fe200078e022c */
[C---:B------:R-:W-:Y:S01]  /*0710*/  IADD3 R4, P0, PT, R32.reuse, R58, RZ ;  /* 0x0000003a20047210 */ /* 0x040fe20007f1e0ff */
[----:B------:R0:W5:Y:S02]  /*0720*/  LDG.E.U8 R49, desc[UR10][R2.64] ;  /* 0x0000000a02317981 */ /* 0x000164000c1e1100 */
[----:B------:R-:W-:Y:S01]  /*0730*/  IMAD R46, R59, 0x2, R14 ;  /* 0x000000023b2e7824 */ /* 0x000fe200078e020e */
[----:B------:R-:W-:-:S03]  /*0740*/  LEA.HI.X.SX32 R5, R32, R55, 0x1, P0 ;  /* 0x0000003720057211 */ /* 0x000fc600000f0eff */
[C---:B------:R-:W-:Y:S01]  /*0750*/  IMAD R32, R59.reuse, 0x2, R46 ;  /* 0x000000023b207824 */ /* 0x040fe200078e022e */
[C---:B-1----:R-:W-:Y:S01]  /*0760*/  IADD3 R6, P0, PT, R38.reuse, R58, RZ ;  /* 0x0000003a26067210 */ /* 0x042fe20007f1e0ff */
[----:B------:R-:W5:Y:S02]  /*0770*/  LDG.E.U8 R29, desc[UR10][R4.64] ;  /* 0x0000000a041d7981 */ /* 0x000f64000c1e1100 */
[----:B------:R-:W-:Y:S01]  /*0780*/  IMAD R56, R59, 0x2, R32 ;  /* 0x000000023b387824 */ /* 0x000fe200078e0220 */
[----:B------:R-:W-:-:S03]  /*0790*/  LEA.HI.X.SX32 R7, R38, R55, 0x1, P0 ;  /* 0x0000003726077211 */ /* 0x000fc600000f0eff */
[C---:B0-----:R-:W-:Y:S01]  /*07a0*/  IMAD R12, R59.reuse, 0x2, R56 ;  /* 0x000000023b0c7824 */ /* 0x041fe200078e0238 */
[CC--:B------:R-:W-:Y:S01]  /*07b0*/  IADD3 R10, P0, PT, R24.reuse, R58.reuse, RZ ;  /* 0x0000003a180a7210 */ /* 0x0c0fe20007f1e0ff */
[----:B------:R0:W5:Y:S02]  /*07c0*/  LDG.E.U8 R42, desc[UR10][R6.64] ;  /* 0x0000000a062a7981 */ /* 0x000164000c1e1100 */
[C---:B------:R-:W-:Y:S01]  /*07d0*/  IMAD R38, R59.reuse, 0x2, R12 ;  /* 0x000000023b267824 */ /* 0x040fe200078e020c */
[-C--:B------:R-:W-:Y:S02]  /*07e0*/  LEA.HI.X.SX32 R11, R24, R55.reuse, 0x1, P0 ;  /* 0x00000037180b7211 */ /* 0x080fe400000f0eff */
[-C--:B------:R-:W-:Y:S01]  /*07f0*/  IADD3 R2, P0, PT, R44, R58.reuse, RZ ;  /* 0x0000003a2c027210 */ /* 0x080fe20007f1e0ff */
[C---:B------:R-:W-:Y:S01]  /*0800*/  IMAD R24, R59.reuse, 0x2, R38 ;  /* 0x000000023b187824 */ /* 0x040fe200078e0226 */
[----:B------:R-:W-:Y:S01]  /*0810*/  IADD3 R8, P1, PT, R40, R58, RZ ;  /* 0x0000003a28087210 */ /* 0x000fe20007f3e0ff */
[----:B------:R-:W5:Y:S01]  /*0820*/  LDG.E.U8 R45, desc[UR10][R10.64] ;  /* 0x0000000a0a2d7981 */ /* 0x000f62000c1e1100 */
[----:B------:R-:W-:Y:S01]  /*0830*/  LEA.HI.X.SX32 R3, R44, R55, 0x1, P0 ;  /* 0x000000372c037211 */ /* 0x000fe200000f0eff */
[----:B------:R-:W-:-:S04]  /*0840*/  IMAD R44, R59, 0x2, R24 ;  /* 0x000000023b2c7824 */ /* 0x000fc800078e0218 */
[C---:B------:R-:W-:Y:S01]  /*0850*/  IMAD R60, R59.reuse, 0x2, R44 ;  /* 0x000000023b3c7824 */ /* 0x040fe200078e022c */
[-C--:B------:R-:W-:Y:S01]  /*0860*/  LEA.HI.X.SX32 R9, R40, R55.reuse, 0x1, P1 ;  /* 0x0000003728097211 */ /* 0x080fe200008f0eff */
[----:B------:R-:W5:Y:S02]  /*0870*/  LDG.E.U8 R35, desc[UR10][R2.64] ;  /* 0x0000000a02237981 */ /* 0x000f64000c1e1100 */
[C---:B------:R-:W-:Y:S01]  /*0880*/  IMAD R68, R59.reuse, 0x2, R60 ;  /* 0x000000023b447824 */ /* 0x040fe200078e023c */
[C---:B------:R-:W-:Y:S01]  /*0890*/  IADD3 R40, P0, PT, R14.reuse, R58, RZ ;  /* 0x0000003a0e287210 */ /* 0x040fe20007f1e0ff */
[----:B------:R1:W5:Y:S02]  /*08a0*/  LDG.E.U8 R26, desc[UR10][R8.64] ;  /* 0x0000000a081a7981 */ /* 0x000364000c1e1100 */
[----:B------:R-:W-:Y:S01]  /*08b0*/  IMAD R70, R59, 0x2, R68 ;  /* 0x000000023b467824 */ /* 0x000fe200078e0244 */
[----:B------:R-:W-:-:S03]  /*08c0*/  LEA.HI.X.SX32 R41, R14, R55, 0x1, P0 ;  /* 0x000000370e297211 */ /* 0x000fc600000f0eff */
[C---:B------:R-:W-:Y:S01]  /*08d0*/  IMAD R14, R59.reuse, 0x2, R70 ;  /* 0x000000023b0e7824 */ /* 0x040fe200078e0246 */
[C---:B0-----:R-:W-:Y:S01]  /*08e0*/  IADD3 R6, P0, PT, R32.reuse, R58, RZ ;  /* 0x0000003a20067210 */ /* 0x041fe20007f1e0ff */
[----:B------:R-:W5:Y:S02]  /*08f0*/  LDG.E.U8 R40, desc[UR10][R40.64] ;  /* 0x0000000a28287981 */ /* 0x000f64000c1e1100 */
[----:B------:R-:W-:Y:S01]  /*0900*/  IMAD R62, R59, 0x2, R14 ;  /* 0x000000023b3e7824 */ /* 0x000fe200078e020e */
[----:B------:R-:W-:-:S03]  /*0910*/  LEA.HI.X.SX32 R7, R32, R55, 0x1, P0 ;  /* 0x0000003720077211 */ /* 0x000fc600000f0eff */
[----:B------:R-:W-:Y:S01]  /*0920*/  IMAD R74, R59, 0x2, R62 ;  /* 0x000000023b4a7824 */ /* 0x000fe200078e023e */
[----:B-1----:R-:W-:-:S03]  /*0930*/  IADD3 R8, P0, PT, R56, R58, RZ ;  /* 0x0000003a38087210 */ /* 0x002fc60007f1e0ff */
[C---:B------:R-:W-:Y:S01]  /*0940*/  IMAD R76, R59.reuse, 0x2, R74 ;  /* 0x000000023b4c7824 */ /* 0x040fe200078e024a */
[-C--:B------:R-:W-:Y:S02]  /*0950*/  LEA.HI.X.SX32 R9, R56, R55.reuse, 0x1, P0 ;  /* 0x0000003738097211 */ /* 0x080fe400000f0eff */
[-C--:B------:R-:W-:Y:S01]  /*0960*/  IADD3 R2, P0, PT, R12, R58.reuse, RZ ;  /* 0x0000003a0c027210 */ /* 0x080fe20007f1e0ff */
[C---:B------:R-:W-:Y:S01]  /*0970*/  IMAD R66, R59.reuse, 0x2, R76 ;  /* 0x000000023b427824 */ /* 0x040fe200078e024c */
[-C--:B------:R-:W-:Y:S01]  /*0980*/  IADD3 R4, P1, PT, R46, R58.reuse, RZ ;  /* 0x0000003a2e047210 */ /* 0x080fe20007f3e0ff */
[----:B------:R-:W5:Y:S01]  /*0990*/  LDG.E.U8 R39, desc[UR10][R8.64] ;  /* 0x0000000a08277981 */ /* 0x000f62000c1e1100 */
[-C--:B------:R-:W-:Y:S01]  /*09a0*/  LEA.HI.X.SX32 R3, R12, R55.reuse, 0x1, P0 ;  /* 0x000000370c037211 */ /* 0x080fe200000f0eff */
[C---:B------:R-:W-:Y:S01]  /*09b0*/  IMAD R64, R59.reuse, 0x2, R66 ;  /* 0x000000023b407824 */ /* 0x040fe200078e0242 */
[----:B------:R-:W-:Y:S02]  /*09c0*/  IADD3 R12, P0, PT, R24, R58, RZ ;  /* 0x0000003a180c7210 */ /* 0x000fe40007f1e0ff */
[-C--:B------:R-:W-:Y:S01]  /*09d0*/  LEA.HI.X.SX32 R5, R46, R55.reuse, 0x1, P1 ;  /* 0x000000372e057211 */ /* 0x080fe200008f0eff */
[----:B------:R-:W-:Y:S01]  /*09e0*/  IMAD R78, R59, 0x2, R64 ;  /* 0x000000023b4e7824 */ /* 0x000fe200078e0240 */
[----:B------:R0:W5:Y:S01]  /*09f0*/  LDG.E.U8 R46, desc[UR10][R6.64] ;  /* 0x0000000a062e7981 */ /* 0x000162000c1e1100 */
[----:B------:R-:W-:-:S02]  /*0a00*/  LEA.HI.X.SX32 R13, R24, R55, 0x1, P0 ;  /* 0x00000037180d7211 */ /* 0x000fc400000f0eff */
[C---:B------:R-:W-:Y:S01]  /*0a10*/  IMAD R80, R59.reuse, 0x2, R78 ;  /* 0x000000023b507824 */ /* 0x040fe200078e024e */
[-C--:B------:R-:W-:Y:S01]  /*0a20*/  IADD3 R10, P1, PT, R38, R58.reuse, RZ ;  /* 0x0000003a260a7210 */ /* 0x080fe20007f3e0ff */
[----:B------:R-:W5:Y:S01]  /*0a30*/  LDG.E.U8 R25, desc[UR10][R4.64] ;  /* 0x0000000a04197981 */ /* 0x000f62000c1e1100 */
[CC--:B0-----:R-:W-:Y:S01]  /*0a40*/  IADD3 R6, P0, PT, R44.reuse, R58.reuse, RZ ;  /* 0x0000003a2c067210 */ /* 0x0c1fe20007f1e0ff */
[C---:B------:R-:W-:Y:S02]  /*0a50*/  IMAD R72, R59.reuse, 0x2, R80 ;  /* 0x000000023b487824 */ /* 0x040fe400078e0250 */
[----:B------:R-:W5:Y:S01]  /*0a60*/  LDG.E.U8 R41, desc[UR10][R12.64] ;  /* 0x0000000a0c297981 */ /* 0x000f62000c1e1100 */
[-C--:B------:R-:W-:Y:S02]  /*0a70*/  LEA.HI.X.SX32 R7, R44, R55.reuse, 0x1, P0 ;  /* 0x000000372c077211 */ /* 0x080fe400000f0eff */
[----:B------:R-:W-:Y:S02]  /*0a80*/  IADD3 R8, P0, PT, R68, R58, RZ ;  /* 0x0000003a44087210 */ /* 0x000fe40007f1e0ff */
[-C--:B------:R-:W-:Y:S01]  /*0a90*/  LEA.HI.X.SX32 R11, R38, R55.reuse, 0x1, P1 ;  /* 0x00000037260b7211 */ /* 0x080fe200008f0eff */
[----:B------:R-:W5:Y:S01]  /*0aa0*/  LDG.E.U8 R24, desc[UR10][R6.64] ;  /* 0x0000000a06187981 */ /* 0x000f62000c1e1100 */
[----:B------:R-:W-:Y:S01]  /*0ab0*/  LEA.HI.X.SX32 R9, R68, R55, 0x1, P0 ;  /* 0x0000003744097211 */ /* 0x000fe200000f0eff */
[----:B------:R-:W-:-:S02]  /*0ac0*/  IMAD R68, R59, 0x2, R72 ;  /* 0x000000023b447824 */ /* 0x000fc400078e0248 */
[----:B------:R0:W5:Y:S02]  /*0ad0*/  LDG.E.U8 R32, desc[UR10][R10.64] ;  /* 0x0000000a0a207981 */ /* 0x000164000c1e1100 */
[----:B------:R-:W-:Y:S01]  /*0ae0*/  IMAD R82, R59, 0x2, R68 ;  /* 0x000000023b527824 */ /* 0x000fe200078e0244 */
[-C--:B------:R-:W-:Y:S01]  /*0af0*/  IADD3 R56, P1, PT, R60, R58.reuse, RZ ;  /* 0x0000003a3c387210 */ /* 0x080fe20007f3e0ff */
[----:B------:R1:W5:Y:S04]  /*0b00*/  LDG.E.U8 R38, desc[UR10][R2.64] ;  /* 0x0000000a02267981 */ /* 0x000368000c1e1100 */
[----:B------:R1:W5:Y:S01]  /*0b10*/  LDG.E.U8 R23, desc[UR10][R8.64] ;  /* 0x0000000a08177981 */ /* 0x000362000c1e1100 */
[----:B0-----:R-:W-:-:S04]  /*0b20*/  IADD3 R10, P0, PT, R70, R58, RZ ;  /* 0x0000003a460a7210 */ /* 0x001fc80007f1e0ff */
[-C--:B------:R-:W-:Y:S01]  /*0b30*/  LEA.HI.X.SX32 R11, R70, R55.reuse, 0x1, P0 ;  /* 0x00000037460b7211 */ /* 0x080fe200000f0eff */
[C---:B------:R-:W-:Y:S01]  /*0b40*/  IMAD R70, R59.reuse, 0x2, R82 ;  /* 0x000000023b467824 */ /* 0x040fe200078e0252 */
[-C--:B------:R-:W-:Y:S02]  /*0b50*/  LEA.HI.X.SX32 R57, R60, R55.reuse, 0x1, P1 ;  /* 0x000000373c397211 */ /* 0x080fe400008f0eff */
[-C--:B------:R-:W-:Y:S01]  /*0b60*/  IADD3 R4, P1, PT, R74, R58.reuse, RZ ;  /* 0x0000003a4a047210 */ /* 0x080fe20007f3e0ff */
[C---:B------:R-:W-:Y:S01]  /*0b70*/  IMAD R84, R59.reuse, 0x2, R70 ;  /* 0x000000023b547824 */ /* 0x040fe200078e0246 */
[-C--:B-1----:R-:W-:Y:S01]  /*0b80*/  IADD3 R2, P0, PT, R76, R58.reuse, RZ ;  /* 0x0000003a4c027210 */ /* 0x082fe20007f1e0ff */
[----:B------:R0:W5:Y:S01]  /*0b90*/  LDG.E.U8 R44, desc[UR10][R10.64] ;  /* 0x0000000a0a2c7981 */ /* 0x000162000c1e1100 */
[-C--:B------:R-:W-:Y:S01]  /*0ba0*/  LEA.HI.X.SX32 R5, R74, R55.reuse, 0x1, P1 ;  /* 0x000000374a057211 */ /* 0x080fe200008f0eff */
[C---:B------:R-:W-:Y:S01]  /*0bb0*/  IMAD R74, R59.reuse, 0x2, R84 ;  /* 0x000000023b4a7824 */ /* 0x040fe200078e0254 */
[----:B------:R-:W-:Y:S01]  /*0bc0*/  LEA.HI.X.SX32 R3, R76, R55, 0x1, P0 ;  /* 0x000000374c037211 */ /* 0x000fe200000f0eff */
[----:B------:R-:W5:Y:S01]  /*0bd0*/  LDG.E.U8 R37, desc[UR10][R56.64] ;  /* 0x0000000a38257981 */ /* 0x000f62000c1e1100 */
[----:B------:R-:W-:Y:S01]  /*0be0*/  IADD3 R60, P0, PT, R78, R58, RZ ;  /* 0x0000003a4e3c7210 */ /* 0x000fe20007f1e0ff */
[----:B------:R-:W-:-:S03]  /*0bf0*/  IMAD R76, R59, 0x2, R74 ;  /* 0x000000023b4c7824 */ /* 0x000fc600078e024a */
[----:B------:R-:W-:Y:S01]  /*0c00*/  LEA.HI.X.SX32 R61, R78, R55, 0x1, P0 ;  /* 0x000000374e3d7211 */ /* 0x000fe200000f0eff */
[----:B------:R-:W-:Y:S01]  /*0c10*/  IMAD R78, R59, 0x2, R76 ;  /* 0x000000023b4e7824 */ /* 0x000fe200078e024c */
[----:B------:R-:W-:-:S03]  /*0c20*/  IADD3 R8, P0, PT, R82, R58, RZ ;  /* 0x0000003a52087210 */ /* 0x000fc60007f1e0ff */
[C---:B------:R-:W-:Y:S01]  /*0c30*/  IMAD R86, R59.reuse, 0x2, R78 ;  /* 0x000000023b567824 */ /* 0x040fe200078e024e */
[-C--:B------:R-:W-:Y:S01]  /*0c40*/  IADD3 R6, P1, PT, R80, R58.reuse, RZ ;  /* 0x0000003a50067210 */ /* 0x080fe20007f3e0ff */
[----:B------:R1:W5:Y:S01]  /*0c50*/  LDG.E.U8 R56, desc[UR10][R4.64] ;  /* 0x0000000a04387981 */ /* 0x000362000c1e1100 */
[-C--:B------:R-:W-:Y:S01]  /*0c60*/  LEA.HI.X.SX32 R9, R82, R55.reuse, 0x1, P0 ;  /* 0x0000003752097211 */ /* 0x080fe200000f0eff */
[C---:B------:R-:W-:Y:S01]  /*0c70*/  IMAD R82, R59.reuse, 0x2, R86 ;  /* 0x000000023b527824 */ /* 0x040fe200078e0256 */
[-C--:B------:R-:W-:Y:S01]  /*0c80*/  LEA.HI.X.SX32 R7, R80, R55.reuse, 0x1, P1 ;  /* 0x0000003750077211 */ /* 0x080fe200008f0eff */
[----:B------:R1:W5:Y:S02]  /*0c90*/  LDG.E.U8 R57, desc[UR10][R2.64] ;  /* 0x0000000a02397981 */ /* 0x000364000c1e1100 */
[C---:B------:R-:W-:Y:S01]  /*0ca0*/  IMAD R80, R59.reuse, 0x2, R82 ;  /* 0x000000023b507824 */ /* 0x040fe200078e0252 */
[CC--:B0-----:R-:W-:Y:S01]  /*0cb0*/  IADD3 R10, P0, PT, R70.reuse, R58.reuse, RZ ;  /* 0x0000003a460a7210 */ /* 0x0c1fe20007f1e0ff */
[----:B------:R0:W5:Y:S02]  /*0cc0*/  LDG.E.U8 R63, desc[UR10][R6.64] ;  /* 0x0000000a063f7981 */ /* 0x000164000c1e1100 */
[C---:B------:R-:W-:Y:S01]  /*0cd0*/  IMAD R88, R59.reuse, 0x2, R80 ;  /* 0x000000023b587824 */ /* 0x040fe200078e0250 */
[-C--:B------:R-:W-:Y:S01]  /*0ce0*/  LEA.HI.X.SX32 R11, R70, R55.reuse, 0x1, P0 ;  /* 0x00000037460b7211 */ /* 0x080fe200000f0eff */
[----:B------:R-:W5:Y:S02]  /*0cf0*/  LDG.E.U8 R60, desc[UR10][R60.64] ;  /* 0x0000000a3c3c7981 */ /* 0x000f64000c1e1100 */
[C---:B------:R-:W-:Y:S01]  /*0d00*/  IMAD R90, R59.reuse, 0x2, R88 ;  /* 0x000000023b5a7824 */ /* 0x040fe200078e0258 */
[CC--:B-1----:R-:W-:Y:S01]  /*0d10*/  IADD3 R4, P0, PT, R78.reuse, R58.reuse, RZ ;  /* 0x0000003a4e047210 */ /* 0x0c2fe20007f1e0ff */
[----:B------:R1:W5:Y:S02]  /*0d20*/  LDG.E.U8 R70, desc[UR10][R10.64] ;  /* 0x0000000a0a467981 */ /* 0x000364000c1e1100 */
[C---:B------:R-:W-:Y:S01]  /*0d30*/  IMAD R92, R59.reuse, 0x2, R90 ;  /* 0x000000023b5c7824 */ /* 0x040fe200078e025a */
[----:B------:R-:W-:Y:S01]  /*0d40*/  LEA.HI.X.SX32 R5, R78, R55, 0x1, P0 ;  /* 0x000000374e057211 */ /* 0x000fe200000f0eff */
[----:B------:R1:W5:Y:S01]  /*0d50*/  LDG.E.U8 R65, desc[UR10][R8.64] ;  /* 0x0000000a08417981 */ /* 0x000362000c1e1100 */
[-C--:B------:R-:W-:Y:S01]  /*0d60*/  IADD3 R2, P0, PT, R80, R58.reuse, RZ ;  /* 0x0000003a50027210 */ /* 0x080fe20007f1e0ff */
[----:B------:R-:W-:Y:S01]  /*0d70*/  IMAD R78, R59, 0x2, R92 ;  /* 0x000000023b4e7824 */ /* 0x000fe200078e025c */
[----:B------:R-:W-:-:S02]  /*0d80*/  IADD3 R12, P1, PT, R76, R58, RZ ;  /* 0x0000003a4c0c7210 */ /* 0x000fc40007f3e0ff */
[-C--:B------:R-:W-:Y:S01]  /*0d90*/  LEA.HI.X.SX32 R3, R80, R55.reuse, 0x1, P0 ;  /* 0x0000003750037211 */ /* 0x080fe200000f0eff */
[C---:B------:R-:W-:Y:S01]  /*0da0*/  IMAD R94, R59.reuse, 0x2, R78 ;  /* 0x000000023b5e7824 */ /* 0x040fe200078e024e */
[-C--:B0-----:R-:W-:Y:S02]  /*0db0*/  IADD3 R6, P0, PT, R88, R58.reuse, RZ ;  /* 0x0000003a58067210 */ /* 0x081fe40007f1e0ff */
[-C--:B------:R-:W-:Y:S01]  /*0dc0*/  LEA.HI.X.SX32 R13, R76, R55.reuse, 0x1, P1 ;  /* 0x000000374c0d7211 */ /* 0x080fe200008f0eff */
[----:B------:R-:W5:Y:S01]  /*0dd0*/  LDG.E.U8 R67, desc[UR10][R2.64] ;  /* 0x0000000a02437981 */ /* 0x000f62000c1e1100 */
[-C--:B------:R-:W-:Y:S02]  /*0de0*/  LEA.HI.X.SX32 R7, R88, R55.reuse, 0x1, P0 ;  /* 0x0000003758077211 */ /* 0x080fe400000f0eff */
[CC--:B-1----:R-:W-:Y:S01]  /*0df0*/  IADD3 R10, P0, PT, R94.reuse, R58.reuse, RZ ;  /* 0x0000003a5e0a7210 */ /* 0x0c2fe20007f1e0ff */
[----:B------:R0:W5:Y:S03]  /*0e00*/  LDG.E.U8 R61, desc[UR10][R12.64] ;  /* 0x0000000a0c3d7981 */ /* 0x000166000c1e1100 */
[----:B------:R-:W-:Y:S01]  /*0e10*/  LEA.HI.X.SX32 R11, R94, R55, 0x1, P0 ;  /* 0x000000375e0b7211 */ /* 0x000fe200000f0eff */
[----:B------:R1:W5:Y:S01]  /*0e20*/  LDG.E.U8 R76, desc[UR10][R4.64] ;  /* 0x0000000a044c7981 */ /* 0x000362000c1e1100 */
[----:B------:R-:W-:Y:S01]  /*0e30*/  IADD3 R8, P1, PT, R78, R58, RZ ;  /* 0x0000003a4e087210 */ /* 0x000fe20007f3e0ff */
[----:B------:R-:W-:-:S02]  /*0e40*/  IMAD R94, R59, 0x2, R94 ;  /* 0x000000023b5e7824 */ /* 0x000fc400078e025e */
[----:B------:R-:W5:Y:S01]  /*0e50*/  LDG.E.U8 R80, desc[UR10][R10.64] ;  /* 0x0000000a0a507981 */ /* 0x000f62000c1e1100 */
[----:B0-----:R-:W-:-:S04]  /*0e60*/  IADD3 R12, P0, PT, R14, R58, RZ ;  /* 0x0000003a0e0c7210 */ /* 0x001fc80007f1e0ff */
[-C--:B------:R-:W-:Y:S02]  /*0e70*/  LEA.HI.X.SX32 R13, R14, R55.reuse, 0x1, P0 ;  /* 0x000000370e0d7211 */ /* 0x080fe400000f0eff */
[-C--:B------:R-:W-:Y:S02]  /*0e80*/  IADD3 R14, P0, PT, R62, R58.reuse, RZ ;  /* 0x0000003a3e0e7210 */ /* 0x080fe40007f1e0ff */
[-C--:B------:R-:W-:Y:S02]  /*0e90*/  LEA.HI.X.SX32 R9, R78, R55.reuse, 0x1, P1 ;  /* 0x000000374e097211 */ /* 0x080fe400008f0eff */
[-C--:B------:R-:W-:Y:S01]  /*0ea0*/  LEA.HI.X.SX32 R15, R62, R55.reuse, 0x1, P0 ;  /* 0x000000373e0f7211 */ /* 0x080fe200000f0eff */
[----:B------:R-:W5:Y:S01]  /*0eb0*/  LDG.E.U8 R78, desc[UR10][R6.64] ;  /* 0x0000000a064e7981 */ /* 0x000f62000c1e1100 */
[-C--:B------:R-:W-:Y:S02]  /*0ec0*/  IADD3 R2, P0, PT, R64, R58.reuse, RZ ;  /* 0x0000003a40027210 */ /* 0x080fe40007f1e0ff */
[----:B-1----:R-:W-:Y:S01]  /*0ed0*/  IADD3 R4, P1, PT, R66, R58, RZ ;  /* 0x0000003a42047210 */ /* 0x002fe20007f3e0ff */
[----:B------:R0:W5:Y:S01]  /*0ee0*/  LDG.E.U8 R69, desc[UR10][R8.64] ;  /* 0x0000000a08457981 */ /* 0x000162000c1e1100 */
[----:B------:R-:W-:-:S02]  /*0ef0*/  LEA.HI.X.SX32 R3, R64, R55, 0x1, P0 ;  /* 0x0000003740037211 */ /* 0x000fc400000f0eff */
[----:B------:R-:W-:Y:S01]  /*0f00*/  LEA.HI.X.SX32 R5, R66, R55, 0x1, P1 ;  /* 0x0000003742057211 */ /* 0x000fe200008f0eff */
[----:B------:R1:W5:Y:S01]  /*0f10*/  LDG.E.U8 R71, desc[UR10][R14.64] ;  /* 0x0000000a0e477981 */ /* 0x000362000c1e1100 */
[----:B------:R-:W-:-:S03]  /*0f20*/  IMAD R59, R59, 0x2, R94 ;  /* 0x000000023b3b7824 */ /* 0x000fc600078e025e */
[----:B------:R-:W5:Y:S01]  /*0f30*/  LDG.E.U8 R62, desc[UR10][R12.64] ;  /* 0x0000000a0c3e7981 */ /* 0x000f62000c1e1100 */
[----:B0-----:R-:W-:-:S03]  /*0f40*/  IADD3 R8, P0, PT, R68, R58, RZ ;  /* 0x0000003a44087210 */ /* 0x001fc60007f1e0ff */
[----:B------:R0:W5:Y:S01]  /*0f50*/  LDG.E.U8 R64, desc[UR10][R4.64] ;  /* 0x0000000a04407981 */ /* 0x000162000c1e1100 */
[-C--:B------:R-:W-:Y:S02]  /*0f60*/  LEA.HI.X.SX32 R9, R68, R55.reuse, 0x1, P0 ;  /* 0x0000003744097211 */ /* 0x080fe400000f0eff */
[-C--:B-1----:R-:W-:Y:S01]  /*0f70*/  IADD3 R14, P0, PT, R74, R58.reuse, RZ ;  /* 0x0000003a4a0e7210 */ /* 0x082fe20007f1e0ff */
[----:B------:R1:W5:Y:S01]  /*0f80*/  LDG.E.U8 R73, desc[UR10][R2.64] ;  /* 0x0000000a02497981 */ /* 0x000362000c1e1100 */
[-C--:B------:R-:W-:Y:S02]  /*0f90*/  IADD3 R6, P1, PT, R72, R58.reuse, RZ ;  /* 0x0000003a48067210 */ /* 0x080fe40007f3e0ff */
[-C--:B------:R-:W-:Y:S01]  /*0fa0*/  LEA.HI.X.SX32 R15, R74, R55.reuse, 0x1, P0 ;  /* 0x000000374a0f7211 */ /* 0x080fe200000f0eff */
[----:B------:R-:W5:Y:S01]  /*0fb0*/  LDG.E.U8 R75, desc[UR10][R8.64] ;  /* 0x0000000a084b7981 */ /* 0x000f62000c1e1100 */
[----:B0-----:R-:W-:Y:S02]  /*0fc0*/  IADD3 R4, P0, PT, R82, R58, RZ ;  /* 0x0000003a52047210 */ /* 0x001fe40007f1e0ff */
[----:B------:R-:W-:-:S02]  /*0fd0*/  LEA.HI.X.SX32 R7, R72, R55, 0x1, P1 ;  /* 0x0000003748077211 */ /* 0x000fc400008f0eff */
[-C--:B------:R-:W-:Y:S01]  /*0fe0*/  LEA.HI.X.SX32 R5, R82, R55.reuse, 0x1, P0 ;  /* 0x0000003752057211 */ /* 0x080fe200000f0eff */
[----:B------:R-:W5:Y:S01]  /*0ff0*/  LDG.E.U8 R15, desc[UR10][R14.64] ;  /* 0x0000000a0e0f7981 */ /* 0x000f62000c1e1100 */
[-C--:B------:R-:W-:Y:S02]  /*1000*/  IADD3 R10, P1, PT, R84, R58.reuse, RZ ;  /* 0x0000003a540a7210 */ /* 0x080fe40007f3e0ff */
[-C--:B-1----:R-:W-:Y:S01]  /*1010*/  IADD3 R2, P0, PT, R90, R58.reuse, RZ ;  /* 0x0000003a5a027210 */ /* 0x082fe20007f1e0ff */
[----:B------:R0:W5:Y:S01]  /*1020*/  LDG.E.U8 R66, desc[UR10][R6.64] ;  /* 0x0000000a06427981 */ /* 0x000162000c1e1100 */
[-C--:B------:R-:W-:Y:S02]  /*1030*/  LEA.HI.X.SX32 R11, R84, R55.reuse, 0x1, P1 ;  /* 0x00000037540b7211 */ /* 0x080fe400008f0eff */
[----:B------:R-:W-:Y:S01]  /*1040*/  LEA.HI.X.SX32 R3, R90, R55, 0x1, P0 ;  /* 0x000000375a037211 */ /* 0x000fe200000f0eff */
[----:B------:R-:W5:Y:S01]  /*1050*/  LDG.E.U8 R5, desc[UR10][R4.64] ;  /* 0x0000000a04057981 */ /* 0x000f62000c1e1100 */
[----:B------:R-:W-:-:S03]  /*1060*/  IADD3 R12, P1, PT, R86, R58, RZ ;  /* 0x0000003a560c7210 */ /* 0x000fc60007f3e0ff */
[----:B------:R1:W5:Y:S01]  /*1070*/  LDG.E.U8 R68, desc[UR10][R10.64] ;  /* 0x0000000a0a447981 */ /* 0x000362000c1e1100 */
[-C--:B0-----:R-:W-:Y:S02]  /*1080*/  IADD3 R6, P0, PT, R92, R58.reuse, RZ ;  /* 0x0000003a5c067210 */ /* 0x081fe40007f1e0ff */
[-C--:B------:R-:W-:Y:S01]  /*1090*/  LEA.HI.X.SX32 R13, R86, R55.reuse, 0x1, P1 ;  /* 0x00000037560d7211 */ /* 0x080fe200008f0eff */
[----:B------:R0:W5:Y:S01]  /*10a0*/  LDG.E.U8 R2, desc[UR10][R2.64] ;  /* 0x0000000a02027981 */ /* 0x000162000c1e1100 */
[-C--:B------:R-:W-:Y:S02]  /*10b0*/  LEA.HI.X.SX32 R7, R92, R55.reuse, 0x1, P0 ;  /* 0x000000375c077211 */ /* 0x080fe400000f0eff */
[CC--:B------:R-:W-:Y:S01]  /*10c0*/  IADD3 R8, P1, PT, R94.reuse, R58.reuse, RZ ;  /* 0x0000003a5e087210 */ /* 0x0c0fe20007f3e0ff */
[----:B------:R-:W5:Y:S01]  /*10d0*/  LDG.E.U8 R12, desc[UR10][R12.64] ;  /* 0x0000000a0c0c7981 */ /* 0x000f62000c1e1100 */
[C---:B-1----:R-:W-:Y:S02]  /*10e0*/  IADD3 R10, P0, PT, R59.reuse, R58, RZ ;  /* 0x0000003a3b0a7210 */ /* 0x042fe40007f1e0ff */
[-C--:B------:R-:W-:Y:S01]  /*10f0*/  LEA.HI.X.SX32 R9, R94, R55.reuse, 0x1, P1 ;  /* 0x000000375e097211 */ /* 0x080fe200008f0eff */
[----:B------:R-:W5:Y:S01]  /*1100*/  LDG.E.U8 R7, desc[UR10][R6.64] ;  /* 0x0000000a06077981 */ /* 0x000f62000c1e1100 */
[----:B------:R-:W-:-:S03]  /*1110*/  LEA.HI.X.SX32 R11, R59, R55, 0x1, P0 ;  /* 0x000000373b0b7211 */ /* 0x000fc600000f0eff */
[----:B------:R-:W5:Y:S04]  /*1120*/  LDG.E.U8 R8, desc[UR10][R8.64] ;  /* 0x0000000a08087981 */ /* 0x000f68000c1e1100 */
[----:B------:R1:W5:Y:S01]  /*1130*/  LDG.E.U8 R11, desc[UR10][R10.64] ;  /* 0x0000000a0a0b7981 */ /* 0x000362000c1e1100 */
[----:B------:R-:W1:Y:S01]  /*1140*/  S2UR UR6, SR_CgaCtaId ;  /* 0x00000000000679c3 */ /* 0x000e620000008800 */
[----:B------:R-:W-:Y:S01]  /*1150*/  SHF.R.S32.HI R4, RZ, 0x8, R0 ;  /* 0x00000008ff047819 */ /* 0x000fe20000011400 */
[----:B------:R-:W-:Y:S02]  /*1160*/  IMAD.SHL.U32 R16, R16, 0x2, RZ ;  /* 0x0000000210107824 */ /* 0x000fe400078e00ff */
[----:B--2---:R-:W-:Y:S01]  /*1170*/  IMAD R22, R27, 0x100, R22 ;  /* 0x000001001b167824 */ /* 0x004fe200078e0216 */
[----:B0-----:R-:W-:Y:S01]  /*1180*/  SGXT R3, R4, 0x1 ;  /* 0x000000010403781a */ /* 0x001fe20000000200 */
[----:B------:R-:W-:Y:S01]  /*1190*/  IMAD R19, R54, 0x100, R19 ;  /* 0x0000010036137824 */ /* 0x000fe200078e0213 */
[----:B------:R-:W-:Y:S01]  /*11a0*/  UMOV UR4, 0x400 ;  /* 0x0000040000047882 */ /* 0x000fe20000000000 */
[----:B------:R-:W-:Y:S01]  /*11b0*/  IMAD R18, R53, 0x100, R18 ;  /* 0x0000010035127824 */ /* 0x000fe200078e0212 */
[----:B------:R-:W-:-:S02]  /*11c0*/  LOP3.LUT R3, R16, 0x210, R3, 0x78, !PT ;  /* 0x0000021010037812 */ /* 0x000fc400078e7803 */
[----:B------:R-:W-:Y:S01]  /*11d0*/  F2FP.F16.E4M3.UNPACK_B R22, R22 ;  /* 0x00000016ff16723e */ /* 0x000fe200020006ff */
[----:B---3--:R-:W-:Y:S01]  /*11e0*/  IMAD R21, R36, 0x100, R21 ;  /* 0x0000010024157824 */ /* 0x008fe200078e0215 */
[----:B------:R-:W-:Y:S02]  /*11f0*/  F2FP.F16.E4M3.UNPACK_B R19, R19 ;  /* 0x00000013ff13723e */ /* 0x000fe400020006ff */
[----:B------:R-:W-:Y:S02]  /*1200*/  F2FP.F16.E4M3.UNPACK_B R18, R18 ;  /* 0x00000012ff12723e */ /* 0x000fe400020006ff */
[----:B------:R-:W-:Y:S01]  /*1210*/  F2FP.F16.E4M3.UNPACK_B R21, R21 ;  /* 0x00000015ff15723e */ /* 0x000fe200020006ff */
[----:B-1----:R-:W-:Y:S01]  /*1220*/  ULEA UR6, UR6, UR4, 0x18 ;  /* 0x0000000406067291 */ /* 0x002fe2000f8ec0ff */
[----:B------:R-:W-:Y:S02]  /*1230*/  LOP3.LUT R4, R3, 0x20, RZ, 0x3c, !PT ;  /* 0x0000002003047812 */ /* 0x000fe400078e3cff */
[----:B------:R-:W-:Y:S01]  /*1240*/  PRMT R10, R22, 0x7632, R10 ;  /* 0x00007632160a7816 */ /* 0x000fe2000000000a */
[----:B----4-:R-:W-:Y:S01]  /*1250*/  IMAD R51, R51, 0x100, R52 ;  /* 0x0000010033337824 */ /* 0x010fe200078e0234 */
[----:B------:R-:W-:-:S04]  /*1260*/  PRMT R9, R19, 0x7632, R9 ;  /* 0x0000763213097816 */ /* 0x000fc80000000009 */
[----:B------:R-:W-:Y:S02]  /*1270*/  F2FP.F16.E4M3.UNPACK_B R51, R51 ;  /* 0x00000033ff33723e */ /* 0x000fe400020006ff */
[----:B------:R-:W-:Y:S02]  /*1280*/  PRMT R13, R21, 0x7632, R13 ;  /* 0x00007632150d7816 */ /* 0x000fe4000000000d */
[----:B------:R-:W-:Y:S01]  /*1290*/  PRMT R14, R51, 0x7632, R14 ;  /* 0x00007632330e7816 */ /* 0x000fe2000000000e */
[----:B-----5:R-:W-:-:S05]  /*12a0*/  IMAD R28, R49, 0x100, R28 ;  /* 0x00000100311c7824 */ /* 0x020fca00078e021c */
[----:B------:R-:W-:Y:S01]  /*12b0*/  F2FP.F16.E4M3.UNPACK_B R28, R28 ;  /* 0x0000001cff1c723e */ /* 0x000fe200020006ff */
[----:B------:R0:W-:Y:S03]  /*12c0*/  STS.U16 [R3+UR6], R18 ;  /* 0x0000001203007988 */ /* 0x0001e60008000406 */
[----:B------:R-:W-:Y:S01]  /*12d0*/  PRMT R16, R28, 0x7632, R16 ;  /* 0x000076321c107816 */ /* 0x000fe20000000010 */
[----:B------:R1:W-:Y:S01]  /*12e0*/  STS.U16 [R3+UR6+0x1000], R19 ;  /* 0x0010001303007988 */ /* 0x0003e20008000406 */
[----:B------:R-:W-:Y:S01]  /*12f0*/  PRMT R6, R18, 0x7632, R6 ;  /* 0x0000763212067816 */ /* 0x000fe20000000006 */
[----:B------:R-:W-:Y:S02]  /*1300*/  IMAD R17, R34, 0x100, R17 ;  /* 0x0000010022117824 */ /* 0x000fe400078e0211 */
[----:B------:R-:W-:Y:S01]  /*1310*/  STS.U16 [R3+UR6+0x2000], R22 ;  /* 0x0020001603007988 */ /* 0x000fe20008000406 */
[----:B------:R-:W-:-:S02]  /*1320*/  IMAD R30, R47, 0x100, R30 ;  /* 0x000001002f1e7824 */ /* 0x000fc400078e021e */
[----:B------:R-:W-:Y:S01]  /*1330*/  IMAD R33, R50, 0x100, R33 ;  /* 0x0000010032217824 */ /* 0x000fe200078e0221 */
[----:B------:R2:W-:Y:S01]  /*1340*/  STS.U16 [R3+UR6+0x3000], R21 ;  /* 0x0030001503007988 */ /* 0x0005e20008000406 */
[----:B------:R-:W-:Y:S02]  /*1350*/  IMAD R43, R43, 0x100, R48 ;  /* 0x000001002b2b7824 */ /* 0x000fe400078e0230 */
[----:B------:R-:W-:Y:S01]  /*1360*/  IMAD R20, R31, 0x100, R20 ;  /* 0x000001001f147824 */ /* 0x000fe200078e0214 */
[----:B------:R-:W-:Y:S01]  /*1370*/  STS.U16 [R3+UR6+0x4000], R51 ;  /* 0x0040003303007988 */ /* 0x000fe20008000406 */
[----:B------:R-:W-:-:S03]  /*1380*/  IMAD R29, R42, 0x100, R29 ;  /* 0x000001002a1d7824 */ /* 0x000fc600078e021d */
[----:B------:R-:W-:Y:S01]  /*1390*/  STS.U16 [R3+UR6+0x5000], R28 ;  /* 0x0050001c03007988 */ /* 0x000fe20008000406 */
[----:B------:R-:W-:-:S05]  /*13a0*/  IMAD R26, R45, 0x100, R26 ;  /* 0x000001002d1a7824 */ /* 0x000fca00078e021a */
[----:B------:R-:W-:-:S05]  /*13b0*/  F2FP.F16.E4M3.UNPACK_B R26, R26 ;  /* 0x0000001aff1a723e */ /* 0x000fca00020006ff */
[----:B------:R-:W-:Y:S01]  /*13c0*/  STS.U16 [R3+UR6+0x6000], R26 ;  /* 0x0060001a03007988 */ /* 0x000fe20008000406 */
[----:B------:R-:W-:Y:S01]  /*13d0*/  IMAD R35, R40, 0x100, R35 ;  /* 0x0000010028237824 */ /* 0x000fe200078e0223 */
[----:B0-----:R-:W-:Y:S02]  /*13e0*/  PRMT R18, R26, 0x7632, R18 ;  /* 0x000076321a127816 */ /* 0x001fe40000000012 */
[----:B------:R-:W-:Y:S02]  /*13f0*/  F2FP.F16.E4M3.UNPACK_B R17, R17 ;  /* 0x00000011ff11723e */ /* 0x000fe400020006ff */
[----:B------:R-:W-:Y:S02]  /*1400*/  F2FP.F16.E4M3.UNPACK_B R30, R30 ;  /* 0x0000001eff1e723e */ /* 0x000fe400020006ff */
[----:B------:R-:W-:Y:S02]  /*1410*/  F2FP.F16.E4M3.UNPACK_B R33, R33 ;  /* 0x00000021ff21723e */ /* 0x000fe400020006ff */
[----:B------:R-:W-:Y:S01]  /*1420*/  F2FP.F16.E4M3.UNPACK_B R43, R43 ;  /* 0x0000002bff2b723e */ /* 0x000fe200020006ff */
[----:B------:R-:W-:-:S05]  /*1430*/  IMAD R25, R46, 0x100, R25 ;  /* 0x000001002e197824 */ /* 0x000fca00078e0219 */
[----:B------:R-:W-:Y:S01]  /*1440*/  F2FP.F16.E4M3.UNPACK_B R25, R25 ;  /* 0x00000019ff19723e */ /* 0x000fe200020006ff */
[----:B------:R-:W-:-:S05]  /*1450*/  IMAD R32, R41, 0x100, R32 ;  /* 0x0000010029207824 */ /* 0x000fca00078e0220 */
[----:B------:R-:W-:Y:S01]  /*1460*/  F2FP.F16.E4M3.UNPACK_B R32, R32 ;  /* 0x00000020ff20723e */ /* 0x000fe200020006ff */
[----:B------:R-:W-:Y:S01]  /*1470*/  STS.U16 [R3+UR6+0x7000], R25 ;  /* 0x0070001903007988 */ /* 0x000fe20008000406 */
[----:B------:R-:W-:-:S03]  /*1480*/  IMAD R38, R38, 0x100, R39 ;  /* 0x0000010026267824 */ /* 0x000fc600078e0227 */
[----:B------:R-:W-:Y:S01]  /*1490*/  STS.U16 [R3+UR6+0x8000], R32 ;  /* 0x0080002003007988 */ /* 0x000fe20008000406 */
[----:B------:R-:W-:-:S05]  /*14a0*/  IMAD R23, R44, 0x100, R23 ;  /* 0x000001002c177824 */ /* 0x000fca00078e0217 */
[----:B------:R-:W-:Y:S01]  /*14b0*/  F2FP.F16.E4M3.UNPACK_B R23, R23 ;  /* 0x00000017ff17723e */ /* 0x000fe200020006ff */
[----:B------:R-:W-:Y:S01]  /*14c0*/  IMAD R24, R37, 0x100, R24 ;  /* 0x0000010025187824 */ /* 0x000fe200078e0218 */
[----:B-1----:R-:W-:-:S03]  /*14d0*/  PRMT R19, R25, 0x7632, R19 ;  /* 0x0000763219137816 */ /* 0x002fc60000000013 */
[----:B------:R-:W-:Y:S01]  /*14e0*/  STS.U16 [R3+UR6+0x9000], R23 ;  /* 0x0090001703007988 */ /* 0x000fe20008000406 */
[----:B------:R-:W-:Y:S02]  /*14f0*/  IMAD R56, R57, 0x100, R56 ;  /* 0x0000010039387824 */ /* 0x000fe400078e0238 */
[----:B------:R-:W-:-:S03]  /*1500*/  IMAD R60, R63, 0x100, R60 ;  /* 0x000001003f3c7824 */ /* 0x000fc600078e023c */
[----:B------:R-:W-:Y:S01]  /*1510*/  F2FP.F16.E4M3.UNPACK_B R56, R56 ;  /* 0x00000038ff38723e */ /* 0x000fe200020006ff */
[----:B------:R-:W-:Y:S01]  /*1520*/  IMAD R65, R70, 0x100, R65 ;  /* 0x0000010046417824 */ /* 0x000fe200078e0241 */
[----:B------:R-:W-:-:S04]  /*1530*/  F2FP.F16.E4M3.UNPACK_B R60, R60 ;  /* 0x0000003cff3c723e */ /* 0x000fc800020006ff */
[----:B------:R-:W-:Y:S01]  /*1540*/  F2FP.F16.E4M3.UNPACK_B R65, R65 ;  /* 0x00000041ff41723e */ /* 0x000fe200020006ff */
[----:B------:R-:W-:Y:S01]  /*1550*/  STS.U16 [R3+UR6+0xa000], R56 ;  /* 0x00a0003803007988 */ /* 0x000fe20008000406 */
[----:B------:R-:W-:-:S05]  /*1560*/  IMAD R61, R76, 0x100, R61 ;  /* 0x000001004c3d7824 */ /* 0x000fca00078e023d */
[----:B------:R-:W-:Y:S01]  /*1570*/  F2FP.F16.E4M3.UNPACK_B R61, R61 ;  /* 0x0000003dff3d723e */ /* 0x000fe200020006ff */
[----:B------:R-:W-:Y:S01]  /*1580*/  STS.U16 [R3+UR6+0xb000], R60 ;  /* 0x00b0003c03007988 */ /* 0x000fe20008000406 */
[----:B------:R-:W-:Y:S02]  /*1590*/  IMAD R67, R78, 0x100, R67 ;  /* 0x000001004e437824 */ /* 0x000fe400078e0243 */
[----:B------:R-:W-:-:S03]  /*15a0*/  IMAD R69, R80, 0x100, R69 ;  /* 0x0000010050457824 */ /* 0x000fc600078e0245 */
[----:B------:R-:W-:Y:S02]  /*15b0*/  F2FP.F16.E4M3.UNPACK_B R67, R67 ;  /* 0x00000043ff43723e */ /* 0x000fe400020006ff */
[----:B------:R-:W-:Y:S01]  /*15c0*/  F2FP.F16.E4M3.UNPACK_B R69, R69 ;  /* 0x00000045ff45723e */ /* 0x000fe200020006ff */
[----:B------:R-:W-:Y:S01]  /*15d0*/  STS.U16 [R3+UR6+0xc000], R65 ;  /* 0x00c0004103007988 */ /* 0x000fe20008000406 */
[----:B--2---:R-:W-:-:S03]  /*15e0*/  PRMT R21, R56, 0x7632, R21 ;  /* 0x0000763238157816 */ /* 0x004fc60000000015 */
[----:B------:R-:W-:Y:S01]  /*15f0*/  STS.U16 [R3+UR6+0xd000], R61 ;  /* 0x00d0003d03007988 */ /* 0x000fe20008000406 */
[----:B------:R-:W-:-:S03]  /*1600*/  PRMT R22, R60, 0x7632, R22 ;  /* 0x000076323c167816 */ /* 0x000fc60000000016 */
[----:B------:R-:W-:Y:S04]  /*1610*/  STS.U16 [R3+UR6+0xe000], R67 ;  /* 0x00e0004303007988 */ /* 0x000fe80008000406 */
[----:B------:R-:W-:Y:S01]  /*1620*/  STS.U16 [R3+UR6+0xf000], R69 ;  /* 0x00f0004503007988 */ /* 0x000fe20008000406 */
[----:B------:R-:W-:-:S03]  /*1630*/  IMAD R64, R73, 0x100, R64 ;  /* 0x0000010049407824 */ /* 0x000fc600078e0240 */
[----:B------:R0:W-:Y:S01]  /*1640*/  STS.U16 [R4+UR6+0x2400], R10 ;  /* 0x0024000a04007988 */ /* 0x0001e20008000406 */
[----:B------:R-:W-:-:S03]  /*1650*/  IMAD R62, R71, 0x100, R62 ;  /* 0x00000100473e7824 */ /* 0x000fc600078e023e */
[----:B------:R1:W-:Y:S04]  /*1660*/  STS.U16 [R4+UR6+0x1400], R9 ;  /* 0x0014000904007988 */ /* 0x0003e80008000406 */
[----:B------:R2:W-:Y:S01]  /*1670*/  STS.U16 [R4+UR6+0x3400], R13 ;  /* 0x0034000d04007988 */ /* 0x0005e20008000406 */
[----:B0-----:R-:W-:-:S03]  /*1680*/  PRMT R10, R23, 0x7632, R10 ;  /* 0x00007632170a7816 */ /* 0x001fc6000000000a */
[----:B------:R0:W-:Y:S01]  /*1690*/  STS.U16 [R4+UR6+0x4400], R14 ;  /* 0x0044000e04007988 */ /* 0x0001e20008000406 */
[----:B------:R-:W-:Y:S01]  /*16a0*/  PRMT R23, R65, 0x7632, R23 ;  /* 0x0000763241177816 */ /* 0x000fe20000000017 */
[----:B------:R-:W-:Y:S01]  /*16b0*/  IMAD R66, R75, 0x100, R66 ;  /* 0x000001004b427824 */ /* 0x000fe200078e0242 */
[----:B-1----:R-:W-:Y:S01]  /*16c0*/  PRMT R9, R32, 0x7632, R9 ;  /* 0x0000763220097816 */ /* 0x002fe20000000009 */
[----:B------:R1:W-:Y:S01]  /*16d0*/  STS.U16 [R4+UR6+0x5400], R16 ;  /* 0x0054001004007988 */ /* 0x0003e20008000406 */
[----:B------:R-:W-:Y:S01]  /*16e0*/  IMAD R15, R15, 0x100, R68 ;  /* 0x000001000f0f7824 */ /* 0x000fe200078e0244 */
[----:B--2---:R-:W-:Y:S02]  /*16f0*/  PRMT R13, R61, 0x7632, R13 ;  /* 0x000076323d0d7816 */ /* 0x004fe4000000000d */
[----:B------:R2:W-:Y:S01]  /*1700*/  STS.U16 [R4+UR6+0x400], R6 ;  /* 0x0004000604007988 */ /* 0x0005e20008000406 */
[----:B0-----:R-:W-:Y:S01]  /*1710*/  PRMT R14, R67, 0x7632, R14 ;  /* 0x00007632430e7816 */ /* 0x001fe2000000000e */
[----:B------:R-:W-:Y:S01]  /*1720*/  IMAD R5, R5, 0x100, R12 ;  /* 0x0000010005057824 */ /* 0x000fe200078e020c */
[----:B-1----:R-:W-:Y:S01]  /*1730*/  PRMT R16, R69, 0x7632, R16 ;  /* 0x0000763245107816 */ /* 0x002fe20000000010 */
[----:B------:R-:W-:Y:S01]  /*1740*/  IMAD R2, R7, 0x100, R2 ;  /* 0x0000010007027824 */ /* 0x000fe200078e0202 */
[----:B--2---:R-:W-:-:S02]  /*1750*/  LOP3.LUT R6, R3, 0x40, RZ, 0x3c, !PT ;  /* 0x0000004003067812 */ /* 0x004fc400078e3cff */
[----:B------:R-:W-:Y:S01]  /*1760*/  F2FP.F16.E4M3.UNPACK_B R20, R20 ;  /* 0x00000014ff14723e */ /* 0x000fe200020006ff */
[----:B------:R-:W-:Y:S01]  /*1770*/  IMAD R8, R11, 0x100, R8 ;  /* 0x000001000b087824 */ /* 0x000fe200078e0208 */
[----:B------:R-:W-:Y:S02]  /*1780*/  F2FP.F16.E4M3.UNPACK_B R29, R29 ;  /* 0x0000001dff1d723e */ /* 0x000fe400020006ff */
[----:B------:R-:W-:Y:S02]  /*1790*/  F2FP.F16.E4M3.UNPACK_B R5, R5 ;  /* 0x00000005ff05723e */ /* 0x000fe400020006ff */
[----:B------:R-:W-:Y:S02]  /*17a0*/  F2FP.F16.E4M3.UNPACK_B R2, R2 ;  /* 0x00000002ff02723e */ /* 0x000fe400020006ff */
[----:B------:R-:W-:Y:S01]  /*17b0*/  F2FP.F16.E4M3.UNPACK_B R8, R8 ;  /* 0x00000008ff08723e */ /* 0x000fe200020006ff */
[----:B------:R-:W-:Y:S01]  /*17c0*/  STS.U16 [R4+UR6+0x6400], R18 ;  /* 0x0064001204007988 */ /* 0x000fe20008000406 */
[----:B------:R-:W-:-:S02]  /*17d0*/  F2FP.F16.E4M3.UNPACK_B R35, R35 ;  /* 0x00000023ff23723e */ /* 0x000fc400020006ff */
[----:B------:R-:W-:Y:S01]  /*17e0*/  F2FP.F16.E4M3.UNPACK_B R38, R38 ;  /* 0x00000026ff26723e */ /* 0x000fe200020006ff */
[----:B------:R-:W-:Y:S01]  /*17f0*/  STS.U16 [R4+UR6+0x7400], R19 ;  /* 0x0074001304007988 */ /* 0x000fe20008000406 */
[----:B------:R-:W-:Y:S02]  /*1800*/  F2FP.F16.E4M3.UNPACK_B R64, R64 ;  /* 0x00000040ff40723e */ /* 0x000fe400020006ff */
[----:B------:R-:W-:Y:S01]  /*1810*/  F2FP.F16.E4M3.UNPACK_B R24, R24 ;  /* 0x00000018ff18723e */ /* 0x000fe200020006ff */
[----:B------:R0:W-:Y:S01]  /*1820*/  STS.U16 [R4+UR6+0x8400], R9 ;  /* 0x0084000904007988 */ /* 0x0001e20008000406 */
[----:B------:R-:W-:Y:S02]  /*1830*/  F2FP.F16.E4M3.UNPACK_B R62, R62 ;  /* 0x0000003eff3e723e */ /* 0x000fe400020006ff */
[----:B------:R-:W-:Y:S01]  /*1840*/  F2FP.F16.E4M3.UNPACK_B R66, R66 ;  /* 0x00000042ff42723e */ /* 0x000fe200020006ff */
[----:B------:R1:W-:Y:S01]  /*1850*/  STS.U16 [R4+UR6+0x9400], R10 ;  /* 0x0094000a04007988 */ /* 0x0003e20008000406 */
[----:B------:R-:W-:-:S03]  /*1860*/  F2FP.F16.E4M3.UNPACK_B R15, R15 ;  /* 0x0000000fff0f723e */ /* 0x000fc600020006ff */
[----:B------:R-:W-:Y:S01]  /*1870*/  STS.U16 [R4+UR6+0xa400], R21 ;  /* 0x00a4001504007988 */ /* 0x000fe20008000406 */
[----:B------:R-:W-:-:S03]  /*1880*/  PRMT R7, R30, 0x7632, R7 ;  /* 0x000076321e077816 */ /* 0x000fc60000000007 */
[----:B------:R-:W-:Y:S01]  /*1890*/  STS.U16 [R4+UR6+0xb400], R22 ;  /* 0x00b4001604007988 */ /* 0x000fe20008000406 */
[----:B0-----:R-:W-:-:S03]  /*18a0*/  PRMT R9, R33, 0x7632, R9 ;  /* 0x0000763221097816 */ /* 0x001fc60000000009 */
[----:B------:R-:W-:Y:S01]  /*18b0*/  STS.U16 [R4+UR6+0xc400], R23 ;  /* 0x00c4001704007988 */ /* 0x000fe20008000406 */
[----:B-1----:R-:W-:-:S03]  /*18c0*/  PRMT R10, R43, 0x7632, R10 ;  /* 0x000076322b0a7816 */ /* 0x002fc6000000000a */
[----:B------:R-:W-:Y:S01]  /*18d0*/  STS.U16 [R4+UR6+0xd400], R13 ;  /* 0x00d4000d04007988 */ /* 0x000fe20008000406 */
[----:B------:R-:W-:-:S03]  /*18e0*/  PRMT R11, R20, 0x7632, R11 ;  /* 0x00007632140b7816 */ /* 0x000fc6000000000b */
[----:B------:R-:W-:Y:S01]  /*18f0*/  STS.U16 [R4+UR6+0xe400], R14 ;  /* 0x00e4000e04007988 */ /* 0x000fe20008000406 */
[----:B------:R-:W-:-:S03]  /*1900*/  PRMT R12, R29, 0x7632, R12 ;  /* 0x000076321d0c7816 */ /* 0x000fc6000000000c */
[----:B------:R0:W-:Y:S04]  /*1910*/  STS.U16 [R4+UR6+0xf400], R16 ;  /* 0x00f4001004007988 */ /* 0x0001e80008000406 */
[----:B------:R1:W-:Y:S04]  /*1920*/  STS.U16 [R6+UR6+0xd800], R5 ;  /* 0x00d8000506007988 */ /* 0x0003e80008000406 */
[----:B------:R2:W-:Y:S01]  /*1930*/  STS.U16 [R6+UR6+0xe800], R2 ;  /* 0x00e8000206007988 */ /* 0x0005e20008000406 */
[----:B0-----:R-:W-:Y:S02]  /*1940*/  LOP3.LUT R4, R3, 0x60, RZ, 0x3c, !PT ;  /* 0x0000006003047812 */ /* 0x001fe400078e3cff */
[----:B------:R-:W-:Y:S01]  /*1950*/  PRMT R3, R17, 0x7632, R3 ;  /* 0x0000763211037816 */ /* 0x000fe20000000003 */
[----:B------:R0:W-:Y:S01]  /*1960*/  STS.U16 [R6+UR6+0xf800], R8 ;  /* 0x00f8000806007988 */ /* 0x0001e20008000406 */
[----:B-1----:R-:W-:-:S02]  /*1970*/  PRMT R5, R38, 0x7632, R5 ;  /* 0x0000763226057816 */ /* 0x002fc40000000005 */
[----:B--2---:R-:W-:Y:S01]  /*1980*/  PRMT R2, R35, 0x7632, R2 ;  /* 0x0000763223027816 */ /* 0x004fe20000000002 */
[----:B------:R-:W-:Y:S01]  /*1990*/  STS.U16 [R6+UR6+0x800], R17 ;  /* 0x0008001106007988 */ /* 0x000fe20008000406 */
[----:B0-----:R-:W-:-:S03]  /*19a0*/  PRMT R8, R64, 0x7632, R8 ;  /* 0x0000763240087816 */ /* 0x001fc60000000008 */
[----:B------:R-:W-:Y:S01]  /*19b0*/  STS.U16 [R6+UR6+0x1800], R30 ;  /* 0x0018001e06007988 */ /* 0x000fe20008000406 */
[----:B------:R-:W-:-:S03]  /*19c0*/  UISETP.GE.AND UP0, UPT, UR12, 0x1, UPT ;  /* 0x000000010c00788c */ /* 0x000fc6000bf06270 */
[----:B------:R-:W-:Y:S04]  /*19d0*/  STS.U16 [R6+UR6+0x2800], R33 ;  /* 0x0028002106007988 */ /* 0x000fe80008000406 */
        /* <DEDUP_REMOVED lines=9> */
[----:B------:R0:W-:Y:S04]  /*1a70*/  STS.U16 [R6+UR6+0xc800], R15 ;  /* 0x00c8000f06007988 */ /* 0x0001e80008000406 */
[----:B------:R1:W-:Y:S04]  /*1a80*/  STS.U16 [R4+UR6+0xc00], R3 ;  /* 0x000c000304007988 */ /* 0x0003e80008000406 */
[----:B------:R2:W-:Y:S01]  /*1a90*/  STS.U16 [R4+UR6+0x1c00], R7 ;  /* 0x001c000704007988 */ /* 0x0005e20008000406 */
[----:B0-----:R-:W-:-:S03]  /*1aa0*/  PRMT R6, R62, 0x7632, R6 ;  /* 0x000076323e067816 */ /* 0x001fc60000000006 */
[----:B------:R0:W-:Y:S01]  /*1ab0*/  STS.U16 [R4+UR6+0x2c00], R9 ;  /* 0x002c000904007988 */ /* 0x0001e20008000406 */
[----:B-1----:R-:W-:-:S03]  /*1ac0*/  PRMT R3, R24, 0x7632, R3 ;  /* 0x0000763218037816 */ /* 0x002fc60000000003 */
[----:B------:R1:W-:Y:S01]  /*1ad0*/  STS.U16 [R4+UR6+0x3c00], R10 ;  /* 0x003c000a04007988 */ /* 0x0003e20008000406 */
[----:B--2---:R-:W-:-:S03]  /*1ae0*/  PRMT R7, R66, 0x7632, R7 ;  /* 0x0000763242077816 */ /* 0x004fc60000000007 */
[----:B------:R2:W-:Y:S01]  /*1af0*/  STS.U16 [R4+UR6+0x4c00], R11 ;  /* 0x004c000b04007988 */ /* 0x0005e20008000406 */
[----:B0-----:R-:W-:-:S03]  /*1b00*/  PRMT R9, R15, 0x7632, R9 ;  /* 0x000076320f097816 */ /* 0x001fc60000000009 */
[----:B------:R0:W-:Y:S01]  /*1b10*/  STS.U16 [R4+UR6+0x5c00], R12 ;  /* 0x005c000c04007988 */ /* 0x0001e20008000406 */
[----:B-1----:R-:W-:Y:S02]  /*1b20*/  PRMT R10, R5, 0x7632, R10 ;  /* 0x00007632050a7816 */ /* 0x002fe4000000000a */
[----:B--2---:R-:W-:Y:S02]  /*1b30*/  PRMT R11, R2, 0x7632, R11 ;  /* 0x00007632020b7816 */ /* 0x004fe4000000000b */
[----:B0-----:R-:W-:Y:S01]  /*1b40*/  PRMT R12, R8, 0x7632, R12 ;  /* 0x00007632080c7816 */ /* 0x001fe2000000000c */
[----:B------:R0:W-:Y:S04]  /*1b50*/  STS.U16 [R4+UR6+0x7c00], R5 ;  /* 0x007c000504007988 */ /* 0x0001e80008000406 */
[----:B------:R1:W-:Y:S04]  /*1b60*/  STS.U16 [R4+UR6+0x6c00], R2 ;  /* 0x006c000204007988 */ /* 0x0003e80008000406 */
[----:B------:R-:W-:Y:S01]  /*1b70*/  STS.U16 [R4+UR6+0x8c00], R3 ;  /* 0x008c000304007988 */ /* 0x000fe20008000406 */
[----:B0-----:R-:W-:-:S03]  /*1b80*/  IMAD.MOV.U32 R5, RZ, RZ, 0x3f800000 ;  /* 0x3f800000ff057424 */ /* 0x001fc600078e00ff */
[----:B------:R-:W-:Y:S04]  /*1b90*/  STS.U16 [R4+UR6+0x9c00], R6 ;  /* 0x009c000604007988 */ /* 0x000fe80008000406 */
[----:B------:R-:W-:Y:S04]  /*1ba0*/  STS.U16 [R4+UR6+0xac00], R8 ;  /* 0x00ac000804007988 */ /* 0x000fe80008000406 */
[----:B------:R-:W-:Y:S04]  /*1bb0*/  STS.U16 [R4+UR6+0xbc00], R7 ;  /* 0x00bc000704007988 */ /* 0x000fe80008000406 */
[----:B------:R-:W-:Y:S04]  /*1bc0*/  STS.U16 [R4+UR6+0xcc00], R9 ;  /* 0x00cc000904007988 */ /* 0x000fe80008000406 */
[----:B------:R-:W-:Y:S04]  /*1bd0*/  STS.U16 [R4+UR6+0xdc00], R10 ;  /* 0x00dc000a04007988 */ /* 0x000fe80008000406 */
[----:B------:R-:W-:Y:S04]  /*1be0*/  STS.U16 [R4+UR6+0xec00], R11 ;  /* 0x00ec000b04007988 */ /* 0x000fe80008000406 */
[----:B------:R0:W-:Y:S01]  /*1bf0*/  STS.U16 [R4+UR6+0xfc00], R12 ;  /* 0x00fc000c04007988 */ /* 0x0001e20008000406 */
[----:B-1----:R-:W-:Y:S01]  /*1c00*/  IMAD.MOV.U32 R2, RZ, RZ, -0x800000 ;  /* 0xff800000ff027424 */ /* 0x002fe200078e00ff */
[----:B------:R-:W-:-:S02]  /*1c10*/  CS2R R36, SRZ ;  /* 0x0000000000247805 */ /* 0x000fc4000001ff00 */
[----:B------:R-:W-:Y:S01]  /*1c20*/  STL [R1+0x38], R5 ;  /* 0x0000380501007387 */ /* 0x000fe20000100800 */
[----:B0-----:R-:W-:Y:S01]  /*1c30*/  IMAD.MOV.U32 R4, RZ, RZ, 0x3f800000 ;  /* 0x3f800000ff047424 */ /* 0x001fe200078e00ff */
[----:B------:R-:W-:Y:S01]  /*1c40*/  CS2R R38, SRZ ;  /* 0x0000000000267805 */ /* 0x000fe2000001ff00 */
[----:B------:R-:W-:Y:S01]  /*1c50*/  IMAD.MOV.U32 R3, RZ, RZ, -0x800000 ;  /* 0xff800000ff037424 */ /* 0x000fe200078e00ff */
[----:B------:R-:W-:Y:S02]  /*1c60*/  CS2R R32, SRZ ;  /* 0x0000000000207805 */ /* 0x000fe4000001ff00 */
[----:B------:R-:W-:Y:S01]  /*1c70*/  CS2R R34, SRZ ;  /* 0x0000000000227805 */ /* 0x000fe2000001ff00 */
[----:B------:R0:W-:Y:S01]  /*1c80*/  STL [R1+0x34], R4 ;  /* 0x0000340401007387 */ /* 0x0001e20000100800 */
[----:B------:R-:W-:Y:S02]  /*1c90*/  CS2R R28, SRZ ;  /* 0x00000000001c7805 */ /* 0x000fe4000001ff00 */
[----:B------:R-:W-:-:S02]  /*1ca0*/  CS2R R30, SRZ ;  /* 0x00000000001e7805 */ /* 0x000fc4000001ff00 */
[----:B------:R-:W-:Y:S02]  /*1cb0*/  CS2R R24, SRZ ;  /* 0x0000000000187805 */ /* 0x000fe4000001ff00 */
[----:B------:R-:W-:Y:S02]  /*1cc0*/  CS2R R26, SRZ ;  /* 0x00000000001a7805 */ /* 0x000fe4000001ff00 */
[----:B------:R-:W-:Y:S02]  /*1cd0*/  CS2R R20, SRZ ;  /* 0x0000000000147805 */ /* 0x000fe4000001ff00 */
[----:B------:R-:W-:Y:S02]  /*1ce0*/  CS2R R22, SRZ ;  /* 0x0000000000167805 */ /* 0x000fe4000001ff00 */
[----:B------:R-:W-:Y:S02]  /*1cf0*/  CS2R R16, SRZ ;  /* 0x0000000000107805 */ /* 0x000fe4000001ff00 */
[----:B------:R-:W-:-:S02]  /*1d00*/  CS2R R18, SRZ ;  /* 0x0000000000127805 */ /* 0x000fc4000001ff00 */
[----:B------:R-:W-:Y:S02]  /*1d10*/  CS2R R12, SRZ ;  /* 0x00000000000c7805 */ /* 0x000fe4000001ff00 */
[----:B------:R-:W-:Y:S02]  /*1d20*/  CS2R R14, SRZ ;  /* 0x00000000000e7805 */ /* 0x000fe4000001ff00 */
[----:B------:R-:W-:Y:S02]  /*1d30*/  CS2R R8, SRZ ;  /* 0x0000000000087805 */ /* 0x000fe4000001ff00 */
[----:B------:R-:W-:Y:S02]  /*1d40*/  CS2R R10, SRZ ;  /* 0x00000000000a7805 */ /* 0x000fe4000001ff00 */
[----:B0-----:R-:W-:Y:S02]  /*1d50*/  CS2R R4, SRZ ;  /* 0x0000000000047805 */ /* 0x001fe4000001ff00 */
        /* <DEDUP_REMOVED lines=15> */
[C---:B------:R-:W-:Y:S01]  /*1e50*/  LOP3.LUT R40, R0.reuse, 0x7, RZ, 0xc0, !PT ;  /* 0x0000000700287812 */ /* 0x040fe200078ec0ff */
[C---:B------:R-:W-:Y:S01]  /*1e60*/  IMAD.SHL.U32 R41, R0.reuse, 0x2, RZ ;  /* 0x0000000200297824 */ /* 0x040fe200078e00ff */
[----:B------:R-:W-:Y:S01]  /*1e70*/  LOP3.LUT R42, R0, 0x8, RZ, 0xc0, !PT ;  /* 0x00000008002a7812 */ /* 0x000fe200078ec0ff */
[----:B------:R-:W-:Y:S06]  /*1e80*/  BRA.U !UP0, `(.L_x_0) ;  /* 0x0000003508347547 */ /* 0x000fec000b800000 */
[--C-:B------:R-:W-:Y:S01]  /*1e90*/  SHF.R.S32.HI R3, RZ, 0x2, R0.reuse ;  /* 0x00000002ff037819 */ /* 0x100fe20000011400 */
[----:B------:R-:W0:Y:S01]  /*1ea0*/  LDC.64 R10, c[0x0][0x3c0] ;  /* 0x0000f000ff0a7b82 */ /* 0x000e220000000a00 */
[--C-:B------:R-:W-:Y:S01]  /*1eb0*/  SHF.R.S32.HI R2, RZ, 0x1, R0.reuse ;  /* 0x00000001ff027819 */ /* 0x100fe20000011400 */
[----:B------:R-:W1:Y:S01]  /*1ec0*/  LDCU UR4, c[0x0][0x3c8] ;  /* 0x00007900ff0477ac */ /* 0x000e620008000800 */
[----:B------:R-:W-:Y:S01]  /*1ed0*/  SGXT R3, R3, 0x1 ;  /* 0x000000010303781a */ /* 0x000fe20000000200 */
[----:B------:R-:W-:Y:S01]  /*1ee0*/  IMAD.SHL.U32 R5, R0, 0x20, RZ ;  /* 0x0000002000057824 */ /* 0x000fe200078e00ff */
[----:B------:R-:W-:Y:S01]  /*1ef0*/  SGXT R2, R2, 0x1 ;  /* 0x000000010202781a */ /* 0x000fe20000000200 */
[----:B------:R-:W2:Y:S01]  /*1f00*/  LDCU.64 UR14, c[0x0][0x388] ;  /* 0x00007100ff0e77ac */ /* 0x000ea20008000a00 */
[----:B------:R-:W-:Y:S01]  /*1f10*/  SHF.R.S32.HI R4, RZ, 0x3, R0 ;  /* 0x00000003ff047819 */ /* 0x000fe20000011400 */
[----:B------:R-:W-:Y:S01]  /*1f20*/  IMAD.SHL.U32 R42, R42, 0x2, RZ ;  /* 0x000000022a2a7824 */ /* 0x000fe200078e00ff */
[----:B------:R-:W-:Y:S01]  /*1f30*/  LOP3.LUT R6, R3, 0x90, RZ, 0xc0, !PT ;  /* 0x0000009003067812 */ /* 0x000fe200078ec0ff */
[----:B------:R-:W3:Y:S01]  /*1f40*/  LDCU.64 UR8, c[0x0][0x3d0] ;  /* 0x00007a00ff0877ac */ /* 0x000ee20008000a00 */
[----:B------:R-:W-:Y:S01]  /*1f50*/  LOP3.LUT R3, R2, 0x840, RZ, 0xc0, !PT ;  /* 0x0000084002037812 */ /* 0x000fe200078ec0ff */
[----:B------:R-:W4:Y:S01]  /*1f60*/  LDC.64 R14, c[0x0][0x390] ;  /* 0x0000e400ff0e7b82 */ /* 0x000f220000000a00 */
[----:B------:R-:W-:Y:S01]  /*1f70*/  SGXT R4, R4, 0x1 ;  /* 0x000000010404781a */ /* 0x000fe20000000200 */
[----:B------:R-:W-:Y:S01]  /*1f80*/  IMAD R40, R40, 0x90, RZ ;  /* 0x0000009028287824 */ /* 0x000fe200078e02ff */
[----:B------:R-:W-:-:S02]  /*1f90*/  LOP3.LUT R2, R0, 0x1, RZ, 0xc0, !PT ;  /* 0x0000000100027812 */ /* 0x000fc400078ec0ff */
[----:B------:R-:W-:Y:S02]  /*1fa0*/  CS2R R36, SRZ ;  /* 0x0000000000247805 */ /* 0x000fe4000001ff00 */
[----:B------:R-:W-:Y:S02]  /*1fb0*/  LOP3.LUT R4, R3, 0x420, R4, 0xf8, !PT ;  /* 0x0000042003047812 */ /* 0x000fe400078ef804 */
[----:B------:R-:W-:Y:S02]  /*1fc0*/  CS2R R38, SRZ ;  /* 0x0000000000267805 */ /* 0x000fe4000001ff00 */
[----:B------:R-:W-:Y:S01]  /*1fd0*/  SHF.R.U32.HI R123, RZ, 0x1, R0 ;  /* 0x00000001ff7b7819 */ /* 0x000fe20000011600 */
[----:B------:R-:W-:Y:S01]  /*1fe0*/  IMAD.MOV R3, RZ, RZ, -R2 ;  /* 0x000000ffff037224 */ /* 0x000fe200078e0a02 */
[----:B------:R-:W-:Y:S01]  /*1ff0*/  LOP3.LUT R5, R6, 0x60, R5, 0xf8, !PT ;  /* 0x0000006006057812 */ /* 0x000fe200078ef805 */
[----:B------:R-:W-:Y:S01]  /*2000*/  IMAD.SHL.U32 R7, R2, 0x2, RZ ;  /* 0x0000000202077824 */ /* 0x000fe200078e00ff */
[----:B------:R-:W-:Y:S01]  /*2010*/  SGXT.U32 R123, R123, 0x1 ;  /* 0x000000017b7b781a */ /* 0x000fe20000000000 */
[----:B0-----:R-:W-:Y:S01]  /*2020*/  IMAD.MOV.U32 R8, RZ, RZ, R10 ;  /* 0x000000ffff087224 */ /* 0x001fe200078e000a */
[----:B------:R-:W-:Y:S01]  /*2030*/  LOP3.LUT R3, R3, 0x210, RZ, 0xc0, !PT ;  /* 0x0000021003037812 */ /* 0x000fe200078ec0ff */
[----:B------:R-:W-:Y:S01]  /*2040*/  IMAD.MOV.U32 R10, RZ, RZ, R11 ;  /* 0x000000ffff0a7224 */ /* 0x000fe200078e000b */
[--C-:B------:R-:W-:Y:S01]  /*2050*/  LOP3.LUT R2, R7, 0x1c, R0.reuse, 0xf8, !PT ;  /* 0x0000001c07027812 */ /* 0x100fe200078ef800 */
[----:B------:R-:W-:Y:S01]  /*2060*/  IMAD.SHL.U32 R6, R0, 0x10, RZ ;  /* 0x0000001000067824 */ /* 0x000fe200078e00ff */
[----:B------:R-:W-:Y:S01]  /*2070*/  LOP3.LUT R3, R3, 0x1f0, R0, 0x78, !PT ;  /* 0x000001f003037812 */ /* 0x000fe200078e7800 */
[----:B------:R2:W-:Y:S01]  /*2080*/  STL [R1+0x30], R11 ;  /* 0x0000300b01007387 */ /* 0x0005e20000100800 */
[----:B------:R-:W-:Y:S01]  /*2090*/  LOP3.LUT R123, R2, R123, RZ, 0xfc, !PT ;  /* 0x0000007b027b7212 */ /* 0x000fe200078efcff */
[----:B------:R-:W0:Y:S01]  /*20a0*/  LDC R17, c[0x0][0x3d8] ;  /* 0x0000f600ff117b82 */ /* 0x000e220000000800 */
[----:B------:R-:W-:-:S02]  /*20b0*/  LOP3.LUT R122, R3, R4, RZ, 0x3c, !PT ;  /* 0x00000004037a7212 */ /* 0x000fc400078e3cff */
[----:B------:R-:W-:Y:S02]  /*20c0*/  CS2R R32, SRZ ;  /* 0x0000000000207805 */ /* 0x000fe4000001ff00 */
[C---:B------:R-:W-:Y:S02]  /*20d0*/  LOP3.LUT R2, R0.reuse, 0x7f, RZ, 0xc0, !PT ;  /* 0x0000007f00027812 */ /* 0x040fe400078ec0ff */
[----:B------:R-:W-:Y:S02]  /*20e0*/  CS2R R34, SRZ ;  /* 0x0000000000227805 */ /* 0x000fe4000001ff00 */
[----:B------:R-:W-:Y:S02]  /*20f0*/  LOP3.LUT R3, R0, 0x4, RZ, 0xc0, !PT ;  /* 0x0000000400037812 */ /* 0x000fe400078ec0ff */
[----:B------:R-:W-:Y:S02]  /*2100*/  CS2R R28, SRZ ;  /* 0x00000000001c7805 */ /* 0x000fe4000001ff00 */
[----:B------:R-:W-:-:S02]  /*2110*/  SHF.R.U32.HI R4, RZ, 0x7, R0 ;  /* 0x00000007ff047819 */ /* 0x000fc40000011600 */
[----:B------:R-:W-:Y:S02]  /*2120*/  CS2R R30, SRZ ;  /* 0x00000000001e7805 */ /* 0x000fe4000001ff00 */
[----:B------:R-:W-:Y:S02]  /*2130*/  LOP3.LUT R7, R5, R42, RZ, 0x3c, !PT ;  /* 0x0000002a05077212 */ /* 0x000fe400078e3cff */
[----:B------:R-:W-:Y:S02]  /*2140*/  CS2R R24, SRZ ;  /* 0x0000000000187805 */ /* 0x000fe4000001ff00 */
[----:B------:R-:W-:Y:S01]  /*2150*/  LEA R5, R3, UR6, 0xa ;  /* 0x0000000603057c11 */ /* 0x000fe2000f8e50ff */
[----:B-1----:R-:W-:Y:S01]  /*2160*/  IMAD R3, R2, UR4, RZ ;  /* 0x0000000402037c24 */ /* 0x002fe2000f8e02ff */
[----:B------:R-:W-:Y:S01]  /*2170*/  SGXT.U32 R4, R4, 0x2 ;  /* 0x000000020404781a */ /* 0x000fe20000000000 */
[----:B------:R-:W-:Y:S01]  /*2180*/  IMAD R2, R8, UR7, RZ ;  /* 0x0000000708027c24 */ /* 0x000fe2000f8e02ff */
[----:B------:R-:W-:Y:S01]  /*2190*/  LOP3.LUT R6, R6, 0x100, RZ, 0xc0, !PT ;  /* 0x0000010006067812 */ /* 0x000fe200078ec0ff */
[----:B------:R-:W-:Y:S01]  /*21a0*/  IMAD.IADD R122, R122, 0x1, R5 ;  /* 0x000000017a7a7824 */ /* 0x000fe200078e0205 */
[----:B------:R-:W-:Y:S01]  /*21b0*/  SHF.R.S32.HI R9, RZ, 0x1f, R3 ;  /* 0x0000001fff097819 */ /* 0x000fe20000011403 */
[----:B------:R-:W-:Y:S01]  /*21c0*/  IMAD R4, R4, R10, RZ ;  /* 0x0000000a04047224 */ /* 0x000fe200078e02ff */
[--C-:B--2---:R-:W-:Y:S01]  /*21d0*/  IADD3 R11, P0, P1, R3, UR14, R2.reuse ;  /* 0x0000000e030b7c10 */ /* 0x104fe2000f91e002 */
[----:B---3--:R-:W-:Y:S01]  /*21e0*/  UIMAD UR4, UR7, UR8, URZ ;  /* 0x00000008070472a4 */ /* 0x008fe2000f8e02ff */
[----:B------:R-:W-:Y:S01]  /*21f0*/  SHF.R.S32.HI R8, RZ, 0x1f, R2 ;  /* 0x0000001fff087819 */ /* 0x000fe20000011402 */
[----:B------:R-:W-:Y:S01]  /*2200*/  IMAD R3, R10, 0x4, R4 ;  /* 0x000000040a037824 */ /* 0x000fe200078e0204 */
[----:B------:R-:W-:Y:S01]  /*2210*/  LOP3.LUT R5, R0, 0x1f, RZ, 0xc0, !PT ;  /* 0x0000001f00057812 */ /* 0x000fe200078ec0ff */
[----:B------:R-:W-:Y:S01]  /*2220*/  USHF.R.S32.HI UR5, URZ, 0x1f, UR4 ;  /* 0x0000001fff057899 */ /* 0x000fe20008011404 */
[----:B------:R-:W-:Y:S01]  /*2230*/  IADD3.X R13, PT, PT, R9, UR15, R8, P0, P1 ;  /* 0x0000000f090d7c10 */ /* 0x000fe200087e2408 */
[----:B------:R-:W-:Y:S01]  /*2240*/  IMAD R2, R10, 0x4, R3 ;  /* 0x000000040a027824 */ /* 0x000fe200078e0203 */
[----:B------:R-:W-:-:S02]  /*2250*/  IADD3 R8, P2, PT, R4, R11, RZ ;  /* 0x0000000b04087210 */ /* 0x000fc40007f5e0ff */
[----:B------:R-:W-:Y:S02]  /*2260*/  CS2R R26, SRZ ;  /* 0x00000000001a7805 */ /* 0x000fe4000001ff00 */
[----:B------:R-:W-:Y:S01]  /*2270*/  IADD3 R120, PT, PT, R7, UR6, R6 ;  /* 0x0000000607787c10 */ /* 0x000fe2000fffe006 */
[----:B------:R-:W-:Y:S01]  /*2280*/  IMAD R7, R5, UR9, RZ ;  /* 0x0000000905077c24 */ /* 0x000fe2000f8e02ff */
[----:B------:R-:W-:Y:S01]  /*2290*/  LEA.HI.X.SX32 R12, R4, R13, 0x1, P2 ;  /* 0x0000000d040c7211 */ /* 0x000fe200010f0eff */
[----:B------:R1:W-:Y:S01]  /*22a0*/  STL [R1+0x40], R8 ;  /* 0x0000400801007387 */ /* 0x0003e20000100800 */
[----:B------:R-:W-:Y:S01]  /*22b0*/  IMAD R5, R10, 0x4, R2 ;  /* 0x000000040a057824 */ /* 0x000fe200078e0202 */
[----:B------:R-:W-:Y:S02]  /*22c0*/  LOP3.LUT R41, R40, 0x30, R41, 0x78, !PT ;  /* 0x0000003028297812 */ /* 0x000fe400078e7829 */
[----:B------:R-:W-:Y:S02]  /*22d0*/  CS2R R20, SRZ ;  /* 0x0000000000147805 */ /* 0x000fe4000001ff00 */
[----:B----4-:R-:W-:Y:S01]  /*22e0*/  IADD3 R9, P0, P1, R7, UR4, R14 ;  /* 0x0000000407097c10 */ /* 0x010fe2000f91e00e */
[----:B------:R2:W-:Y:S01]  /*22f0*/  STL [R1+0x3c], R12 ;  /* 0x00003c0c01007387 */ /* 0x0005e20000100800 */
[----:B------:R-:W-:Y:S01]  /*2300*/  IMAD R6, R10, 0x4, R5 ;  /* 0x000000040a067824 */ /* 0x000fe200078e0205 */
[----:B------:R-:W-:-:S02]  /*2310*/  IADD3 R14, P4, PT, R5, R11, RZ ;  /* 0x0000000b050e7210 */ /* 0x000fc40007f9e0ff */
[----:B------:R-:W-:Y:S02]  /*2320*/  CS2R R22, SRZ ;  /* 0x0000000000167805 */ /* 0x000fe4000001ff00 */
[----:B------:R-:W-:Y:S02]  /*2330*/  CS2R R18, SRZ ;  /* 0x0000000000127805 */ /* 0x000fe4000001ff00 */
[----:B-1----:R-:W-:Y:S01]  /*2340*/  SHF.R.S32.HI R8, RZ, 0x1f, R7 ;  /* 0x0000001fff087819 */ /* 0x002fe20000011407 */
[----:B------:R-:W-:Y:S01]  /*2350*/  IMAD R4, R10, 0x4, R6 ;  /* 0x000000040a047824 */ /* 0x000fe200078e0206 */
[----:B------:R-:W-:Y:S02]  /*2360*/  IADD3 R7, P2, PT, R3, R11, RZ ;  /* 0x0000000b03077210 */ /* 0x000fe40007f5e0ff */
[----:B------:R-:W-:Y:S02]  /*2370*/  CS2R R100, SRZ ;  /* 0x0000000000647805 */ /* 0x000fe4000001ff00 */
[----:B------:R-:W-:-:S02]  /*2380*/  LEA.HI.X.SX32 R5, R5, R13, 0x1, P4 ;  /* 0x0000000d05057211 */ /* 0x000fc400020f0eff */
[----:B------:R-:W-:Y:S02]  /*2390*/  CS2R R102, SRZ ;  /* 0x0000000000667805 */ /* 0x000fe4000001ff00 */
[----:B--2---:R-:W-:Y:S01]  /*23a0*/  IADD3 R12, P3, PT, R2, R11, RZ ;  /* 0x0000000b020c7210 */ /* 0x004fe20007f7e0ff */
[----:B------:R1:W-:Y:S01]  /*23b0*/  STL [R1+0x48], R7 ;  /* 0x0000480701007387 */ /* 0x0003e20000100800 */
[----:B------:R-:W-:Y:S02]  /*23c0*/  CS2R R96, SRZ ;  /* 0x0000000000607805 */ /* 0x000fe4000001ff00 */
[----:B------:R-:W-:Y:S02]  /*23d0*/  CS2R R98, SRZ ;  /* 0x0000000000627805 */ /* 0x000fe4000001ff00 */
[----:B------:R-:W-:Y:S01]  /*23e0*/  CS2R R92, SRZ ;  /* 0x00000000005c7805 */ /* 0x000fe2000001ff00 */
[----:B------:R2:W-:Y:S01]  /*23f0*/  STL [R1+0x50], R12 ;  /* 0x0000500c01007387 */ /* 0x0005e20000100800 */
[----:B------:R-:W-:-:S02]  /*2400*/  CS2R R94, SRZ ;  /* 0x00000000005e7805 */ /* 0x000fc4000001ff00 */
[----:B------:R-:W-:Y:S02]  /*2410*/  CS2R R88, SRZ ;  /* 0x0000000000587805 */ /* 0x000fe4000001ff00 */
[----:B------:R-:W-:Y:S01]  /*2420*/  CS2R R90, SRZ ;  /* 0x00000000005a7805 */ /* 0x000fe2000001ff00 */
[----:B------:R-:W-:Y:S01]  /*2430*/  STL [R1+0x58], R14 ;  /* 0x0000580e01007387 */ /* 0x000fe20000100800 */
[----:B------:R-:W-:Y:S01]  /*2440*/  CS2R R84, SRZ ;  /* 0x0000000000547805 */ /* 0x000fe2000001ff00 */
[----:B-1----:R-:W-:Y:S01]  /*2450*/  IMAD R7, R10, 0x4, R4 ;  /* 0x000000040a077824 */ /* 0x002fe200078e0204 */
[----:B------:R-:W-:Y:S02]  /*2460*/  CS2R R86, SRZ ;  /* 0x0000000000567805 */ /* 0x000fe4000001ff00 */
[----:B------:R-:W-:Y:S02]  /*2470*/  CS2R R80, SRZ ;  /* 0x0000000000507805 */ /* 0x000fe4000001ff00 */
[----:B------:R-:W-:-:S02]  /*2480*/  CS2R R82, SRZ ;  /* 0x0000000000527805 */ /* 0x000fc4000001ff00 */
[-C--:B--2---:R-:W-:Y:S02]  /*2490*/  LEA.HI.X.SX32 R12, R3, R13.reuse, 0x1, P2 ;  /* 0x0000000d030c7211 */ /* 0x084fe400010f0eff */
[----:B------:R-:W-:Y:S02]  /*24a0*/  CS2R R72, SRZ ;  /* 0x0000000000487805 */ /* 0x000fe4000001ff00 */
[----:B------:R-:W-:Y:S01]  /*24b0*/  LEA.HI.X.SX32 R3, R2, R13, 0x1, P3 ;  /* 0x0000000d02037211 */ /* 0x000fe200018f0eff */
[----:B------:R-:W-:Y:S01]  /*24c0*/  IMAD R2, R10, 0x4, R7 ;  /* 0x000000040a027824 */ /* 0x000fe200078e0207 */
[----:B------:R-:W-:Y:S01]  /*24d0*/  IADD3 R10, P4, PT, R7, R11, RZ ;  /* 0x0000000b070a7210 */ /* 0x000fe20007f9e0ff */
[----:B------:R-:W-:Y:S01]  /*24e0*/  STL [R1+0x44], R12 ;  /* 0x0000440c01007387 */ /* 0x000fe20000100800 */
[----:B------:R-:W-:Y:S01]  /*24f0*/  CS2R R74, SRZ ;  /* 0x00000000004a7805 */ /* 0x000fe2000001ff00 */
[----:B------:R-:W1:Y:S02]  /*2500*/  LDCU UR13, c[0x0][0x3a8] ;  /* 0x00007500ff0d77ac */ /* 0x000e640008000800 */
[----:B------:R2:W-:Y:S01]  /*2510*/  STL [R1+0x4c], R3 ;  /* 0x00004c0301007387 */ /* 0x0005e20000100800 */
[----:B------:R-:W-:-:S03]  /*2520*/  UMOV UR4, URZ ;  /* 0x000000ff00047c82 */ /* 0x000fc60008000000 */
[----:B------:R3:W-:Y:S01]  /*2530*/  STL [R1+0x54], R5 ;  /* 0x0000540501007387 */ /* 0x0007e20000100800 */
[-C--:B--2---:R-:W-:Y:S02]  /*2540*/  IADD3 R3, P2, PT, R6, R11.reuse, RZ ;  /* 0x0000000b06037210 */ /* 0x084fe40007f5e0ff */
[----:B---3--:R-:W-:-:S03]  /*2550*/  IADD3 R5, P3, PT, R4, R11, RZ ;  /* 0x0000000b04057210 */ /* 0x008fc60007f7e0ff */
[----:B------:R2:W-:Y:S01]  /*2560*/  STL [R1+0x60], R3 ;  /* 0x0000600301007387 */ /* 0x0005e20000100800 */
[----:B------:R-:W-:-:S03]  /*2570*/  LEA.HI.X.SX32 R4, R4, R13, 0x1, P3 ;  /* 0x0000000d04047211 */ /* 0x000fc600018f0eff */
[----:B------:R3:W-:Y:S04]  /*2580*/  STL [R1+0x68], R5 ;  /* 0x0000680501007387 */ /* 0x0007e80000100800 */
[----:B------:R-:W-:Y:S01]  /*2590*/  STL [R1+0x70], R10 ;  /* 0x0000700a01007387 */ /* 0x000fe20000100800 */
[----:B--2---:R-:W-:Y:S02]  /*25a0*/  IADD3 R3, P5, PT, R2, R11, RZ ;  /* 0x0000000b02037210 */ /* 0x004fe40007fbe0ff */
[----:B------:R-:W-:Y:S02]  /*25b0*/  IADD3.X R11, PT, PT, R8, UR5, R15, P0, P1 ;  /* 0x00000005080b7c10 */ /* 0x000fe400087e240f */
[----:B------:R-:W-:Y:S02]  /*25c0*/  CS2R R14, SRZ ;  /* 0x00000000000e7805 */ /* 0x000fe4000001ff00 */
[-C--:B---3--:R-:W-:Y:S01]  /*25d0*/  LEA.HI.X.SX32 R5, R6, R13.reuse, 0x1, P2 ;  /* 0x0000000d06057211 */ /* 0x088fe200010f0eff */
[----:B------:R2:W-:Y:S01]  /*25e0*/  STL [R1+0x78], R3 ;  /* 0x0000780301007387 */ /* 0x0005e20000100800 */
[----:B------:R-:W-:Y:S01]  /*25f0*/  LEA.HI.X.SX32 R2, R2, R13, 0x1, P5 ;  /* 0x0000000d02027211 */ /* 0x000fe200028f0eff */
[----:B------:R-:W-:Y:S01]  /*2600*/  UMOV UR5, URZ ;  /* 0x000000ff00057c82 */ /* 0x000fe20008000000 */
[----:B------:R-:W-:Y:S01]  /*2610*/  SHF.R.U32.HI R6, RZ, 0x5, R0 ;  /* 0x00000005ff067819 */ /* 0x000fe20000011600 */
[----:B------:R3:W-:Y:S01]  /*2620*/  STL [R1+0x5c], R5 ;  /* 0x00005c0501007387 */ /* 0x0007e20000100800 */
[----:B------:R-:W-:-:S02]  /*2630*/  LOP3.LUT P0, RZ, R0, 0x2, RZ, 0xc0, !PT ;  /* 0x0000000200ff7812 */ /* 0x000fc4000780c0ff */
[C---:B------:R-:W-:Y:S01]  /*2640*/  LOP3.LUT P1, RZ, R0.reuse, 0x1, RZ, 0xc0, !PT ;  /* 0x0000000100ff7812 */ /* 0x040fe2000782c0ff */
[----:B------:R4:W-:Y:S01]  /*2650*/  STL [R1+0x64], R4 ;  /* 0x0000640401007387 */ /* 0x0009e20000100800 */
[----:B--2---:R-:W-:Y:S02]  /*2660*/  LEA.HI.X.SX32 R3, R7, R13, 0x1, P4 ;  /* 0x0000000d07037211 */ /* 0x004fe400020f0eff */
[----:B------:R-:W-:Y:S02]  /*2670*/  CS2R R12, SRZ ;  /* 0x00000000000c7805 */ /* 0x000fe4000001ff00 */
[----:B---3--:R-:W-:Y:S01]  /*2680*/  SHF.R.S32.HI R5, RZ, 0x7, R0 ;  /* 0x00000007ff057819 */ /* 0x008fe20000011400 */
[----:B------:R2:W-:Y:S03]  /*2690*/  STL [R1+0x6c], R3 ;  /* 0x00006c0301007387 */ /* 0x0005e60000100800 */
[----:B------:R-:W-:Y:S01]  /*26a0*/  SGXT R5, R5, 0x1 ;  /* 0x000000010505781a */ /* 0x000fe20000000200 */
[----:B------:R3:W-:Y:S01]  /*26b0*/  STL [R1+0x74], R2 ;  /* 0x0000740201007387 */ /* 0x0007e20000100800 */
[----:B----4-:R-:W-:-:S02]  /*26c0*/  LEA.HI R4, R0, 0x30, RZ, 0x1b ;  /* 0x0000003000047811 */ /* 0x010fc400078fd8ff */
[----:B------:R-:W-:Y:S02]  /*26d0*/  LOP3.LUT R121, R5, 0x90, RZ, 0xc0, !PT ;  /* 0x0000009005797812 */ /* 0x000fe400078ec0ff */
[----:B------:R-:W-:Y:S01]  /*26e0*/  LEA.HI R5, R0, 0x50, RZ, 0x1b ;  /* 0x0000005000057811 */ /* 0x000fe200078fd8ff */
[-C--:B0-----:R-:W-:Y:S01]  /*26f0*/  IMAD R4, R4, R17.reuse, RZ ;  /* 0x0000001104047224 */ /* 0x081fe200078e02ff */
[C---:B--2---:R-:W-:Y:S02]  /*2700*/  LEA.HI R3, R0.reuse, 0x10, RZ, 0x1b ;  /* 0x0000001000037811 */ /* 0x044fe400078fd8ff */
[----:B------:R-:W-:Y:S02]  /*2710*/  LOP3.LUT R121, R121, 0x17f, R0, 0x78, !PT ;  /* 0x0000017f79797812 */ /* 0x000fe400078e7800 */
[----:B---3--:R-:W-:Y:S01]  /*2720*/  LOP3.LUT R2, R0, 0x180, RZ, 0xc0, !PT ;  /* 0x0000018000027812 */ /* 0x008fe200078ec0ff */
[----:B------:R-:W-:-:S03]  /*2730*/  IMAD R3, R3, R17, RZ ;  /* 0x0000001103037224 */ /* 0x000fc600078e02ff */
[----:B------:R-:W-:Y:S02]  /*2740*/  SHF.R.U32.HI R7, RZ, 0x3, R2 ;  /* 0x00000003ff077819 */ /* 0x000fe40000011602 */
[----:B------:R-:W-:Y:S01]  /*2750*/  SGXT.U32 R2, R6, 0x4 ;  /* 0x000000040602781a */ /* 0x000fe20000000000 */
[-C--:B------:R-:W-:Y:S01]  /*2760*/  IMAD R6, R5, R17.reuse, RZ ;  /* 0x0000001105067224 */ /* 0x080fe200078e02ff */
[----:B------:R-:W-:Y:S02]  /*2770*/  LOP3.LUT R40, R7, 0x1ff, R0, 0x78, !PT ;  /* 0x000001ff07287812 */ /* 0x000fe400078e7800 */
[----:B------:R-:W-:Y:S01]  /*2780*/  LEA.HI R0, R0, 0x70, RZ, 0x1b ;  /* 0x0000007000007811 */ /* 0x000fe200078fd8ff */
[----:B------:R-:W-:Y:S01]  /*2790*/  IMAD R2, R2, R17, RZ ;  /* 0x0000001102027224 */ /* 0x000fe200078e02ff */
[-C--:B------:R-:W-:Y:S02]  /*27a0*/  IADD3 R8, P4, PT, R3, R9.reuse, RZ ;  /* 0x0000000903087210 */ /* 0x080fe40007f9e0ff */
[----:B------:R-:W-:Y:S01]  /*27b0*/  IADD3 R5, P5, PT, R4, R9, RZ ;  /* 0x0000000904057210 */ /* 0x000fe20007fbe0ff */
[----:B------:R-:W-:Y:S01]  /*27c0*/  IMAD R7, R0, R17, RZ ;  /* 0x0000001100077224 */ /* 0x000fe200078e02ff */
[----:B------:R-:W-:Y:S01]  /*27d0*/  IADD3 R10, P3, PT, R2, R9, RZ ;  /* 0x00000009020a7210 */ /* 0x000fe20007f7e0ff */
[----:B------:R-:W-:Y:S01]  /*27e0*/  IMAD R0, R17, 0x20, R2 ;  /* 0x0000002011007824 */ /* 0x000fe200078e0202 */
[----:B------:R-:W-:-:S02]  /*27f0*/  LEA.HI.X.SX32 R3, R3, R11, 0x1, P4 ;  /* 0x0000000b03037211 */ /* 0x000fc400020f0eff */
[-C--:B------:R-:W-:Y:S01]  /*2800*/  LEA.HI.X.SX32 R2, R2, R11.reuse, 0x1, P3 ;  /* 0x0000000b02027211 */ /* 0x080fe200018f0eff */
[----:B------:R0:W-:Y:S01]  /*2810*/  STL [R1+0x80], R10 ;  /* 0x0000800a01007387 */ /* 0x0001e20000100800 */
[----:B------:R-:W-:-:S03]  /*2820*/  LEA.HI.X.SX32 R4, R4, R11, 0x1, P5 ;  /* 0x0000000b04047211 */ /* 0x000fc600028f0eff */
[----:B------:R2:W-:Y:S04]  /*2830*/  STL [R1+0x88], R8 ;  /* 0x0000880801007387 */ /* 0x0005e80000100800 */
[----:B------:R3:W-:Y:S01]  /*2840*/  STL [R1+0x98], R5 ;  /* 0x0000980501007387 */ /* 0x0007e20000100800 */
[-C--:B0-----:R-:W-:Y:S02]  /*2850*/  IADD3 R10, P6, PT, R6, R9.reuse, RZ ;  /* 0x00000009060a7210 */ /* 0x081fe40007fde0ff */
[----:B--2---:R-:W-:-:S03]  /*2860*/  IADD3 R8, P2, PT, R7, R9, RZ ;  /* 0x0000000907087210 */ /* 0x004fc60007f5e0ff */
[----:B------:R-:W-:Y:S01]  /*2870*/  STL [R1+0xa8], R10 ;  /* 0x0000a80a01007387 */ /* 0x000fe20000100800 */
[----:B---3--:R-:W-:-:S03]  /*2880*/  IMAD R5, R17, 0x20, R0 ;  /* 0x0000002011057824 */ /* 0x008fc600078e0200 */
[----:B------:R-:W-:Y:S04]  /*2890*/  STL [R1+0xb8], R8 ;  /* 0x0000b80801007387 */ /* 0x000fe80000100800 */
[----:B------:R0:W-:Y:S04]  /*28a0*/  STL [R1+0x7c], R2 ;  /* 0x00007c0201007387 */ /* 0x0001e80000100800 */
[----:B------:R2:W-:Y:S04]  /*28b0*/  STL [R1+0x84], R3 ;  /* 0x0000840301007387 */ /* 0x0005e80000100800 */
[----:B------:R3:W-:Y:S01]  /*28c0*/  STL [R1+0x94], R4 ;  /* 0x0000940401007387 */ /* 0x0007e20000100800 */
[----:B0-----:R-:W-:Y:S01]  /*28d0*/  IMAD R2, R17, 0x20, R5 ;  /* 0x0000002011027824 */ /* 0x001fe200078e0205 */
[----:B------:R-:W-:-:S02]  /*28e0*/  CS2R R16, SRZ ;  /* 0x0000000000107805 */ /* 0x000fc4000001ff00 */
[----:B--2---:R-:W-:Y:S02]  /*28f0*/  LEA.HI.X.SX32 R3, R6, R11, 0x1, P6 ;  /* 0x0000000b06037211 */ /* 0x004fe400030f0eff */
[-C--:B------:R-:W-:Y:S02]  /*2900*/  IADD3 R6, P3, PT, R0, R9.reuse, RZ ;  /* 0x0000000900067210 */ /* 0x080fe40007f7e0ff */
[-C--:B---3--:R-:W-:Y:S01]  /*2910*/  IADD3 R4, P4, PT, R5, R9.reuse, RZ ;  /* 0x0000000905047210 */ /* 0x088fe20007f9e0ff */
[----:B------:R0:W-:Y:S04]  /*2920*/  STL [R1+0xa4], R3 ;  /* 0x0000a40301007387 */ /* 0x0001e80000100800 */
[----:B------:R2:W-:Y:S04]  /*2930*/  STL [R1+0x90], R6 ;  /* 0x0000900601007387 */ /* 0x0005e80000100800 */
[----:B------:R3:W-:Y:S01]  /*2940*/  STL [R1+0xa0], R4 ;  /* 0x0000a00401007387 */ /* 0x0007e20000100800 */
[----:B0-----:R-:W-:-:S02]  /*2950*/  IADD3 R3, P5, PT, R2, R9, RZ ;  /* 0x0000000902037210 */ /* 0x001fc40007fbe0ff */
[----:B------:R-:W-:Y:S02]  /*2960*/  CS2R R8, SRZ ;  /* 0x0000000000087805 */ /* 0x000fe4000001ff00 */
[-C--:B--2---:R-:W-:Y:S01]  /*2970*/  LEA.HI.X.SX32 R6, R7, R11.reuse, 0x1, P2 ;  /* 0x0000000b07067211 */ /* 0x084fe200010f0eff */
[----:B------:R0:W-:Y:S01]  /*2980*/  STL [R1+0xb0], R3 ;  /* 0x0000b00301007387 */ /* 0x0001e20000100800 */
[----:B---3--:R-:W-:-:S03]  /*2990*/  LEA.HI.X.SX32 R4, R0, R11, 0x1, P3 ;  /* 0x0000000b00047211 */ /* 0x008fc600018f0eff */
[----:B------:R2:W-:Y:S01]  /*29a0*/  STL [R1+0xb4], R6 ;  /* 0x0000b40601007387 */ /* 0x0005e20000100800 */
[-C--:B------:R-:W-:Y:S01]  /*29b0*/  LEA.HI.X.SX32 R0, R2, R11.reuse, 0x1, P5 ;  /* 0x0000000b02007211 */ /* 0x080fe200028f0eff */
[----:B------:R-:W-:Y:S02]  /*29c0*/  IMAD.MOV.U32 R2, RZ, RZ, 0x3f800000 ;  /* 0x3f800000ff027424 */ /* 0x000fe400078e00ff */
[----:B------:R3:W-:Y:S01]  /*29d0*/  STL [R1+0x8c], R4 ;  /* 0x00008c0401007387 */ /* 0x0007e20000100800 */
[----:B0-----:R-:W-:Y:S02]  /*29e0*/  LEA.HI.X.SX32 R3, R5, R11, 0x1, P4 ;  /* 0x0000000b05037211 */ /* 0x001fe400020f0eff */
[----:B------:R-:W-:Y:S02]  /*29f0*/  CS2R R10, SRZ ;  /* 0x00000000000a7805 */ /* 0x000fe4000001ff00 */
[----:B--2---:R-:W-:Y:S01]  /*2a00*/  CS2R R6, SRZ ;  /* 0x0000000000067805 */ /* 0x004fe2000001ff00 */
[----:B------:R0:W-:Y:S01]  /*2a10*/  STL [R1+0x9c], R3 ;  /* 0x00009c0301007387 */ /* 0x0001e20000100800 */
[----:B---3--:R-:W-:-:S03]  /*2a20*/  CS2R R4, SRZ ;  /* 0x0000000000047805 */ /* 0x008fc6000001ff00 */
[----:B------:R2:W-:Y:S04]  /*2a30*/  STL [R1+0xac], R0 ;  /* 0x0000ac0001007387 */ /* 0x0005e80000100800 */
[----:B------:R3:W-:Y:S01]  /*2a40*/  STL [R1+0x38], R2 ;  /* 0x0000380201007387 */ /* 0x0007e20000100800 */
[----:B0-----:R-:W-:Y:S02]  /*2a50*/  IMAD.MOV.U32 R3, RZ, RZ, RZ ;  /* 0x000000ffff037224 */ /* 0x001fe400078e00ff */
[----:B--2---:R-:W-:Y:S02]  /*2a60*/  IMAD.MOV.U32 R0, RZ, RZ, -0x800000 ;  /* 0xff800000ff007424 */ /* 0x004fe400078e00ff */
[----:B---3--:R-:W-:-:S03]  /*2a70*/  IMAD.MOV.U32 R2, RZ, RZ, -0x800000 ;  /* 0xff800000ff027424 */ /* 0x008fc600078e00ff */
[----:B------:R0:W-:Y:S04]  /*2a80*/  STL [R1+0x4], R0 ;  /* 0x0000040001007387 */ /* 0x0001e80000100800 */
[----:B------:R2:W-:Y:S01]  /*2a90*/  STL [R1], R2 ;  /* 0x0000000201007387 */ /* 0x0005e20000100800 */
[----:B0-----:R-:W-:Y:S01]  /*2aa0*/  IMAD.MOV.U32 R0, RZ, RZ, 0x3f800000 ;  /* 0x3f800000ff007424 */ /* 0x001fe200078e00ff */
[----:B--2---:R-:W-:-:S04]  /*2ab0*/  LOP3.LUT R2, R41, 0x40, RZ, 0x3c, !PT ;  /* 0x0000004029027812 */ /* 0x004fc800078e3cff */
[----:B------:R0:W-:Y:S04]  /*2ac0*/  STL [R1+0x34], R0 ;  /* 0x0000340001007387 */ /* 0x0001e80000100800 */
[----:B------:R2:W-:Y:S01]  /*2ad0*/  STL [R1+0xbc], R2 ;  /* 0x0000bc0201007387 */ /* 0x0005e20000100800 */
[----:B0-----:R-:W-:-:S05]  /*2ae0*/  LOP3.LUT R0, R40, 0x40, RZ, 0x3c, !PT ;  /* 0x0000004028007812 */ /* 0x001fca00078e3cff */
[----:B-1----:R2:W-:Y:S02]  /*2af0*/  STL [R1+0xc0], R0 ;  /* 0x0000c00001007387 */ /* 0x0025e40000100800 */
.L_x_1:
[----:B------:R-:W3:Y:S04]  /*2b00*/  LDL R43, [R1+0x40] ;  /* 0x00004000012b7983 */ /* 0x000ee80000100800 */
[----:B------:R-:W4:Y:S04]  /*2b10*/  LDL R42, [R1+0x48] ;  /* 0x00004800012a7983 */ /* 0x000f280000100800 */
[----:B--2---:R-:W2:Y:S04]  /*2b20*/  LDL R41, [R1+0x3c] ;  /* 0x00003c0001297983 */ /* 0x004ea80000100800 */
[----:B------:R-:W2:Y:S04]  /*2b30*/  LDL R40, [R1+0x50] ;  /* 0x0000500001287983 */ /* 0x000ea80000100800 */
[----:B0-----:R-:W2:Y:S04]  /*2b40*/  LDL R2, [R1+0x44] ;  /* 0x0000440001027983 */ /* 0x001ea80000100800 */
[----:B------:R-:W2:Y:S04]  /*2b50*/  LDL R48, [R1+0x4c] ;  /* 0x00004c0001307983 */ /* 0x000ea80000100800 */
        /* <DEDUP_REMOVED lines=9> */
[----:B------:R-:W2:Y:S01]  /*2bf0*/  LDL R51, [R1+0x74] ;  /* 0x0000740001337983 */ /* 0x000ea20000100800 */
[----:B------:R-:W-:-:S03]  /*2c00*/  SHF.R.S32.HI R0, RZ, 0x1f, R3 ;  /* 0x0000001fff007819 */ /* 0x000fc60000011403 */
[----:B------:R0:W-:Y:S04]  /*2c10*/  STL [R1+0xcc], R75 ;  /* 0x0000cc4b01007387 */ /* 0x0001e80000100800 */
[----:B------:R-:W2:Y:S01]  /*2c20*/  LDL R52, [R1+0xc0] ;  /* 0x0000c00001347983 */ /* 0x000ea20000100800 */
[C---:B---3--:R-:W-:Y:S02]  /*2c30*/  IADD3 R44, P2, PT, R3.reuse, R43, RZ ;  /* 0x0000002b032c7210 */ /* 0x048fe40007f5e0ff */
[----:B----4-:R-:W-:-:S03]  /*2c40*/  IADD3 R42, P3, PT, R3, R42, RZ ;  /* 0x0000002a032a7210 */ /* 0x010fc60007f7e0ff */
[C---:B--2---:R-:W-:Y:S01]  /*2c50*/  IMAD.X R45, R0.reuse, 0x1, R41, P2 ;  /* 0x00000001002d7824 */ /* 0x044fe200010e0629 */
[----:B------:R-:W-:Y:S01]  /*2c60*/  IADD3 R40, P2, PT, R3, R40, RZ ;  /* 0x0000002803287210 */ /* 0x000fe20007f5e0ff */
[----:B------:R-:W-:-:S03]  /*2c70*/  IMAD.X R43, R0, 0x1, R2, P3 ;  /* 0x00000001002b7824 */ /* 0x000fc600018e0602 */
[----:B------:R1:W2:Y:S01]  /*2c80*/  LDG.E.U8 R2, desc[UR10][R44.64] ;  /* 0x0000000a2c027981 */ /* 0x0002a2000c1e1100 */
[----:B------:R-:W-:-:S03]  /*2c90*/  IMAD.X R41, R0, 0x1, R48, P2 ;  /* 0x0000000100297824 */ /* 0x000fc600010e0630 */
[----:B------:R3:W4:Y:S01]  /*2ca0*/  LDG.E.U8 R48, desc[UR10][R42.64] ;  /* 0x0000000a2a307981 */ /* 0x000722000c1e1100 */
[C---:B-1----:R-:W-:Y:S02]  /*2cb0*/  IADD3 R44, P2, PT, R3.reuse, R58, RZ ;  /* 0x0000003a032c7210 */ /* 0x042fe40007f5e0ff */
[C---:B---3--:R-:W-:Y:S02]  /*2cc0*/  IADD3 R42, P4, PT, R3.reuse, R56, RZ ;  /* 0x00000038032a7210 */ /* 0x048fe40007f9e0ff */
[----:B------:R-:W-:Y:S01]  /*2cd0*/  IADD3 R46, P3, PT, R3, R46, RZ ;  /* 0x0000002e032e7210 */ /* 0x000fe20007f7e0ff */
[C---:B------:R-:W-:Y:S02]  /*2ce0*/  IMAD.X R45, R0.reuse, 0x1, R50, P2 ;  /* 0x00000001002d7824 */ /* 0x040fe400010e0632 */
[----:B------:R-:W-:-:S03]  /*2cf0*/  IMAD.X R43, R0, 0x1, R54, P4 ;  /* 0x00000001002b7824 */ /* 0x000fc600020e0636 */
[----:B------:R-:W3:Y:S01]  /*2d00*/  LDG.E.U8 R44, desc[UR10][R44.64] ;  /* 0x0000000a2c2c7981 */ /* 0x000ee2000c1e1100 */
[----:B------:R-:W-:-:S03]  /*2d10*/  IMAD.X R47, R0, 0x1, R49, P3 ;  /* 0x00000001002f7824 */ /* 0x000fc600018e0631 */
[----:B------:R-:W3:Y:S04]  /*2d20*/  LDG.E.U8 R42, desc[UR10][R42.64] ;  /* 0x0000000a2a2a7981 */ /* 0x000ee8000c1e1100 */
[----:B------:R1:W3:Y:S04]  /*2d30*/  LDG.E.U8 R49, desc[UR10][R40.64] ;  /* 0x0000000a28317981 */ /* 0x0002e8000c1e1100 */
[----:B------:R0:W4:Y:S01]  /*2d40*/  LDG.E.U8 R50, desc[UR10][R46.64] ;  /* 0x0000000a2e327981 */ /* 0x000122000c1e1100 */
[C---:B-1----:R-:W-:Y:S02]  /*2d50*/  IADD3 R40, P3, PT, R3.reuse, R57, RZ ;  /* 0x0000003903287210 */ /* 0x042fe40007f7e0ff */
[----:B0-----:R-:W-:-:S03]  /*2d60*/  IADD3 R46, P2, PT, R3, R55, RZ ;  /* 0x00000037032e7210 */ /* 0x001fc60007f5e0ff */
[C---:B------:R-:W-:Y:S02]  /*2d70*/  IMAD.X R41, R0.reuse, 0x1, R53, P3 ;  /* 0x0000000100297824 */ /* 0x040fe400018e0635 */
[----:B------:R-:W-:-:S03]  /*2d80*/  IMAD.X R47, R0, 0x1, R51, P2 ;  /* 0x00000001002f7824 */ /* 0x000fc600010e0633 */
[----:B------:R-:W4:Y:S04]  /*2d90*/  LDG.E.U8 R40, desc[UR10][R40.64] ;  /* 0x0000000a28287981 */ /* 0x000f28000c1e1100 */
[----:B------:R-:W4:Y:S01]  /*2da0*/  LDG.E.U8 R0, desc[UR10][R46.64] ;  /* 0x0000000a2e007981 */ /* 0x000f22000c1e1100 */
[----:B------:R-:W0:Y:S01]  /*2db0*/  S2R R53, SR_TID.X ;  /* 0x0000000000357919 */ /* 0x000e220000002100 */
[----:B------:R-:W1:Y:S01]  /*2dc0*/  S2R R64, SR_TID.X ;  /* 0x0000000000407919 */ /* 0x000e620000002100 */
[----:B0-----:R-:W-:-:S04]  /*2dd0*/  LOP3.LUT R51, R53, 0x180, RZ, 0xc0, !PT ;  /* 0x0000018035337812 */ /* 0x001fc800078ec0ff */
[----:B------:R-:W-:-:S04]  /*2de0*/  SHF.R.U32.HI R51, RZ, 0x3, R51 ;  /* 0x00000003ff337819 */ /* 0x000fc80000011633 */
[----:B------:R-:W-:Y:S01]  /*2df0*/  LOP3.LUT R51, R51, 0x1ff, R53, 0x78, !PT ;  /* 0x000001ff33337812 */ /* 0x000fe200078e7835 */
[----:B------:R-:W-:Y:S01]  /*2e00*/  BAR.SYNC.DEFER_BLOCKING 0x0 ;  /* 0x0000000000007b1d */ /* 0x000fe20000010000 */
[----:B-1----:R-:W-:-:S05]  /*2e10*/  IMAD.SHL.U32 R64, R64, 0x2, RZ ;  /* 0x0000000240407824 */ /* 0x002fca00078e00ff */
[----:B------:R0:W-:Y:S04]  /*2e20*/  STL [R1+0xc4], R3 ;  /* 0x0000c40301007387 */ /* 0x0001e80000100800 */
[----:B------:R-:W4:Y:S04]  /*2e30*/  LDL R75, [R1+0x7c] ;  /* 0x00007c00014b7983 */ /* 0x000f280000100800 */
[----:B0-----:R-:W4:Y:S04]  /*2e40*/  LDL R3, [R1+0x84] ;  /* 0x0000840001037983 */ /* 0x001f280000100800 */
[----:B--2---:R0:W-:Y:S04]  /*2e50*/  STS.U8 [R51+UR6+0x10000], R2 ;  /* 0x0100000233007988 */ /* 0x0041e80008000006 */
[----:B0-----:R-:W2:Y:S04]  /*2e60*/  LDL R2, [R1+0x90] ;  /* 0x0000900001027983 */ /* 0x001ea80000100800 */
[----:B---3--:R-:W-:Y:S04]  /*2e70*/  STS.U8 [R51+UR6+0x10400], R49 ;  /* 0x0104003133007988 */ /* 0x008fe80008000006 */
[----:B------:R-:W-:Y:S04]  /*2e80*/  STS.U8 [R51+UR6+0x10800], R44 ;  /* 0x0108002c33007988 */ /* 0x000fe80008000006 */
[----:B------:R0:W-:Y:S02]  /*2e90*/  STS.U8 [R51+UR6+0x10c00], R42 ;  /* 0x010c002a33007988 */ /* 0x0001e40008000006 */
[----:B0-----:R-:W0:Y:S02]  /*2ea0*/  S2R R51, SR_TID.X ;  /* 0x0000000000337919 */ /* 0x001e240000002100 */
[----:B----4-:R-:W-:Y:S04]  /*2eb0*/  STS.U8 [R52+UR6+0x10200], R48 ;  /* 0x0102003034007988 */ /* 0x010fe80008000006 */
[----:B------:R-:W-:Y:S04]  /*2ec0*/  STS.U8 [R52+UR6+0x10600], R50 ;  /* 0x0106003234007988 */ /* 0x000fe80008000006 */
[----:B------:R-:W-:Y:S04]  /*2ed0*/  STS.U8 [R52+UR6+0x10a00], R40 ;  /* 0x010a002834007988 */ /* 0x000fe80008000006 */
[----:B------:R1:W-:Y:S01]  /*2ee0*/  STS.U8 [R52+UR6+0x10e00], R0 ;  /* 0x010e000034007988 */ /* 0x0003e20008000006 */
[----:B------:R-:W-:Y:S06]  /*2ef0*/  BAR.SYNC.DEFER_BLOCKING 0x0 ;  /* 0x0000000000007b1d */ /* 0x000fec0000010000 */
[----:B-1----:R-:W3:Y:S01]  /*2f00*/  LDL R0, [R1+0xbc] ;  /* 0x0000bc0001007983 */ /* 0x002ee20000100800 */
[----:B0-----:R-:W-:-:S05]  /*2f10*/  LOP3.LUT R51, R51, 0x7, RZ, 0xc0, !PT ;  /* 0x0000000733337812 */ /* 0x001fca00078ec0ff */
[----:B------:R-:W-:-:S05]  /*2f20*/  IMAD R51, R51, 0x90, RZ ;  /* 0x0000009033337824 */ /* 0x000fca00078e02ff */
[----:B------:R-:W-:Y:S01]  /*2f30*/  LOP3.LUT R51, R51, 0x30, R64, 0x78, !PT ;  /* 0x0000003033337812 */ /* 0x000fe200078e7840 */
[----:B-----5:R-:W0:Y:S04]  /*2f40*/  LDSM.16.MT88.4 R56, [R122] ;  /* 0x000000007a38783b */ /* 0x020e280000004200 */
[----:B------:R-:W1:Y:S04]  /*2f50*/  LDSM.16.M88.4 R52, [R51+UR6+0x10000] ;  /* 0x010000063334783b */ /* 0x000e680008000200 */
[----:B------:R-:W4:Y:S04]  /*2f60*/  LDSM.16.MT88.4 R60, [R122+0x2000] ;  /* 0x002000007a3c783b */ /* 0x000f280000004200 */
[----:B------:R-:W4:Y:S04]  /*2f70*/  LDSM.16.M88.4 R104, [R51+UR6+0x10400] ;  /* 0x010400063368783b */ /* 0x000f280008000200 */
[----:B------:R-:W4:Y:S04]  /*2f80*/  LDSM.16.M88.4 R76, [R51+UR6+0x10800] ;  /* 0x01080006334c783b */ /* 0x000f280008000200 */
[----:B------:R0:W4:Y:S04]  /*2f90*/  LDSM.16.M88.4 R68, [R51+UR6+0x10c00] ;  /* 0x010c00063344783b */ /* 0x0001280008000200 */
[----:B------:R-:W4:Y:S01]  /*2fa0*/  LDSM.16.MT88.4 R44, [R122+0x6000] ;  /* 0x006000007a2c783b */ /* 0x000f220000004200 */
[----:B0-----:R-:W-:-:S02]  /*2fb0*/  IMAD.MOV.U32 R40, RZ, RZ, R56 ;  /* 0x000000ffff287224 */ /* 0x001fc400078e0038 */
[----:B------:R-:W-:Y:S01]  /*2fc0*/  IMAD.MOV.U32 R41, RZ, RZ, R58 ;  /* 0x000000ffff297224 */ /* 0x000fe200078e003a */
[----:B-1----:R-:W-:Y:S02]  /*2fd0*/  F2FP.F16.E4M3.UNPACK_B R112, R52 ;  /* 0x00000034ff70723e */ /* 0x002fe400020006ff */
[----:B------:R-:W-:Y:S01]  /*2fe0*/  F2FP.F16.E4M3.UNPACK_B R113, R53 ;  /* 0x00000035ff71723e */ /* 0x000fe200020006ff */
[----:B----4-:R-:W-:Y:S02]  /*2ff0*/  IMAD.MOV.U32 R42, RZ, RZ, R60 ;  /* 0x000000ffff2a7224 */ /* 0x010fe400078e003c */
[----:B------:R-:W-:Y:S01]  /*3000*/  IMAD.MOV.U32 R43, RZ, RZ, R62 ;  /* 0x000000ffff2b7224 */ /* 0x000fe200078e003e */
[----:B------:R-:W-:Y:S02]  /*3010*/  F2FP.F16.E4M3.UNPACK_B R64, R104 ;  /* 0x00000068ff40723e */ /* 0x000fe400020006ff */
[----:B------:R-:W-:Y:S02]  /*3020*/  F2FP.F16.E4M3.UNPACK_B R65, R105 ;  /* 0x00000069ff41723e */ /* 0x000fe400020006ff */
[----:B------:R-:W-:-:S02]  /*3030*/  F2FP.F16.E4M3.UNPACK_B R48, R76 ;  /* 0x0000004cff30723e */ /* 0x000fc400020006ff */
[----:B------:R-:W-:Y:S01]  /*3040*/  F2FP.F16.E4M3.UNPACK_B R49, R77 ;  /* 0x0000004dff31723e */ /* 0x000fe200020006ff */
[C---:B------:R-:W-:Y:S01]  /*3050*/  HMMA.16816.F32 R112, R40.reuse, R112, RZ ;  /* 0x000000702870723c */ /* 0x040fe200000018ff */
[----:B------:R-:W-:Y:S02]  /*3060*/  IMAD.MOV.U32 R108, RZ, RZ, R56 ;  /* 0x000000ffff6c7224 */ /* 0x000fe400078e0038 */
[----:B------:R-:W-:Y:S02]  /*3070*/  IMAD.MOV.U32 R109, RZ, RZ, R58 ;  /* 0x000000ffff6d7224 */ /* 0x000fe400078e003a */
[----:B------:R-:W-:Y:S02]  /*3080*/  IMAD.MOV.U32 R110, RZ, RZ, R60 ;  /* 0x000000ffff6e7224 */ /* 0x000fe400078e003c */
[----:B------:R-:W-:Y:S01]  /*3090*/  IMAD.MOV.U32 R111, RZ, RZ, R62 ;  /* 0x000000ffff6f7224 */ /* 0x000fe200078e003e */
[C---:B------:R-:W-:Y:S08]  /*30a0*/  HMMA.16816.F32 R64, R40.reuse, R64, RZ ;  /* 0x000000402840723c */ /* 0x040ff000000018ff */
[----:B------:R-:W-:Y:S01]  /*30b0*/  HMMA.16816.F32 R48, R40, R48, RZ ;  /* 0x000000302830723c */ /* 0x000fe200000018ff */
[----:B------:R-:W-:-:S02]  /*30c0*/  F2FP.F16.E4M3.UNPACK_B R40, R68 ;  /* 0x00000044ff28723e */ /* 0x000fc400020006ff */
[----:B------:R-:W-:Y:S01]  /*30d0*/  F2FP.F16.E4M3.UNPACK_B R41, R69 ;  /* 0x00000045ff29723e */ /* 0x000fe200020006ff */
[----:B------:R-:W-:Y:S01]  /*30e0*/  IMAD.MOV.U32 R42, RZ, RZ, R61 ;  /* 0x000000ffff2a7224 */ /* 0x000fe200078e003d */
[----:B------:R-:W-:Y:S01]  /*30f0*/  F2FP.F16.E4M3.UNPACK_B R52, R52.H1 ;  /* 0x00000034ff34723e */ /* 0x000fe200030006ff */
[----:B------:R-:W-:Y:S01]  /*3100*/  IMAD.MOV.U32 R43, RZ, RZ, R63 ;  /* 0x000000ffff2b7224 */ /* 0x000fe200078e003f */
[----:B------:R-:W-:-:S03]  /*3110*/  F2FP.F16.E4M3.UNPACK_B R53, R53.H1 ;  /* 0x00000035ff35723e */ /* 0x000fc600030006ff */
[----:B------:R-:W-:Y:S01]  /*3120*/  HMMA.16816.F32 R108, R108, R40, RZ ;  /* 0x000000286c6c723c */ /* 0x000fe200000018ff */
[----:B------:R-:W-:Y:S02]  /*3130*/  IMAD.MOV.U32 R40, RZ, RZ, R57 ;  /* 0x000000ffff287224 */ /* 0x000fe400078e0039 */
[----:B------:R-:W-:-:S07]  /*3140*/  IMAD.MOV.U32 R41, RZ, RZ, R59 ;  /* 0x000000ffff297224 */ /* 0x000fce00078e003b */
[----:B------:R-:W-:Y:S01]  /*3150*/  HMMA.16816.F32 R112, R40, R52, R112 ;  /* 0x000000342870723c */ /* 0x000fe20000001870 */
[----:B------:R-:W0:Y:S01]  /*3160*/  LDSM.16.MT88.4 R40, [R122+0x4000] ;  /* 0x004000007a28783b */ /* 0x000e220000004200 */
[----:B------:R-:W-:Y:S01]  /*3170*/  F2FP.F16.E4M3.UNPACK_B R104, R104.H1 ;  /* 0x00000068ff68723e */ /* 0x000fe200030006ff */
[----:B------:R-:W-:Y:S01]  /*3180*/  IMAD.MOV.U32 R116, RZ, RZ, R57 ;  /* 0x000000ffff747224 */ /* 0x000fe200078e0039 */
[----:B------:R-:W-:Y:S01]  /*3190*/  F2FP.F16.E4M3.UNPACK_B R105, R105.H1 ;  /* 0x00000069ff69723e */ /* 0x000fe200030006ff */
[----:B------:R-:W-:Y:S02]  /*31a0*/  IMAD.MOV.U32 R117, RZ, RZ, R59 ;  /* 0x000000ffff757224 */ /* 0x000fe400078e003b */
[----:B------:R-:W-:Y:S02]  /*31b0*/  IMAD.MOV.U32 R118, RZ, RZ, R61 ;  /* 0x000000ffff767224 */ /* 0x000fe400078e003d */
[----:B------:R-:W-:Y:S01]  /*31c0*/  IMAD.MOV.U32 R119, RZ, RZ, R63 ;  /* 0x000000ffff777224 */ /* 0x000fe200078e003f */
[----:B------:R-:W-:-:S02]  /*31d0*/  F2FP.F16.E4M3.UNPACK_B R76, R76.H1 ;  /* 0x0000004cff4c723e */ /* 0x000fc400030006ff */
[----:B------:R-:W-:Y:S01]  /*31e0*/  F2FP.F16.E4M3.UNPACK_B R77, R77.H1 ;  /* 0x0000004dff4d723e */ /* 0x000fe200030006ff */
[----:B------:R-:W-:-:S03]  /*31f0*/  IMAD.MOV.U32 R56, RZ, RZ, R57 ;  /* 0x000000ffff387224 */ /* 0x000fc600078e0039 */
[----:B------:R-:W-:Y:S01]  /*3200*/  HMMA.16816.F32 R64, R116, R104, R64 ;  /* 0x000000687440723c */ /* 0x000fe20000001840 */
[----:B------:R-:W-:Y:S01]  /*3210*/  IMAD.MOV.U32 R57, RZ, RZ, R59 ;  /* 0x000000ffff397224 */ /* 0x000fe200078e003b */
[----:B------:R-:W-:Y:S01]  /*3220*/  F2FP.F16.E4M3.UNPACK_B R60, R68.H1 ;  /* 0x00000044ff3c723e */ /* 0x000fe200030006ff */
[----:B------:R-:W-:Y:S01]  /*3230*/  IMAD.MOV.U32 R58, RZ, RZ, R61 ;  /* 0x000000ffff3a7224 */ /* 0x000fe200078e003d */
[----:B------:R-:W-:Y:S01]  /*3240*/  F2FP.F16.E4M3.UNPACK_B R61, R69.H1 ;  /* 0x00000045ff3d723e */ /* 0x000fe200030006ff */
[----:B------:R-:W-:-:S03]  /*3250*/  IMAD.MOV.U32 R59, RZ, RZ, R63 ;  /* 0x000000ffff3b7224 */ /* 0x000fc600078e003f */
[----:B------:R-:W-:Y:S01]  /*3260*/  HMMA.16816.F32 R48, R116, R76, R48 ;  /* 0x0000004c7430723c */ /* 0x000fe20000001830 */
[----:B------:R-:W-:Y:S02]  /*3270*/  F2FP.F16.E4M3.UNPACK_B R52, R106 ;  /* 0x0000006aff34723e */ /* 0x000fe400020006ff */
[----:B------:R-:W-:-:S05]  /*3280*/  F2FP.F16.E4M3.UNPACK_B R53, R107 ;  /* 0x0000006bff35723e */ /* 0x000fca00020006ff */
[----:B------:R-:W-:Y:S01]  /*3290*/  HMMA.16816.F32 R60, R56, R60, R108 ;  /* 0x0000003c383c723c */ /* 0x000fe2000000186c */
[----:B------:R-:W-:Y:S02]  /*32a0*/  IMAD.MOV.U32 R58, RZ, RZ, R44 ;  /* 0x000000ffff3a7224 */ /* 0x000fe400078e002c */
[----:B------:R-:W-:Y:S02]  /*32b0*/  IMAD.MOV.U32 R59, RZ, RZ, R46 ;  /* 0x000000ffff3b7224 */ /* 0x000fe400078e002e */
[----:B0-----:R-:W-:Y:S02]  /*32c0*/  IMAD.MOV.U32 R56, RZ, RZ, R40 ;  /* 0x000000ffff387224 */ /* 0x001fe400078e0028 */
[----:B------:R-:W-:Y:S01]  /*32d0*/  IMAD.MOV.U32 R57, RZ, RZ, R42 ;  /* 0x000000ffff397224 */ /* 0x000fe200078e002a */
[----:B------:R-:W-:Y:S02]  /*32e0*/  F2FP.F16.E4M3.UNPACK_B R108, R54 ;  /* 0x00000036ff6c723e */ /* 0x000fe400020006ff */
[----:B------:R-:W-:-:S04]  /*32f0*/  F2FP.F16.E4M3.UNPACK_B R109, R55 ;  /* 0x00000037ff6d723e */ /* 0x000fc800020006ff */
[----:B------:R-:W-:Y:S01]  /*3300*/  HMMA.16816.F32 R64, R56, R52, R64 ;  /* 0x000000343840723c */ /* 0x000fe20000001840 */
[----:B------:R-:W-:Y:S02]  /*3310*/  F2FP.F16.E4M3.UNPACK_B R52, R78 ;  /* 0x0000004eff34723e */ /* 0x000fe400020006ff */
[----:B------:R-:W-:-:S05]  /*3320*/  F2FP.F16.E4M3.UNPACK_B R53, R79 ;  /* 0x0000004fff35723e */ /* 0x000fca00020006ff */
[C---:B------:R-:W-:Y:S08]  /*3330*/  HMMA.16816.F32 R108, R56.reuse, R108, R112 ;  /* 0x0000006c386c723c */ /* 0x040ff00000001870 */
[----:B------:R-:W-:Y:S01]  /*3340*/  HMMA.16816.F32 R48, R56, R52, R48 ;  /* 0x000000343830723c */ /* 0x000fe20000001830 */
[----:B------:R-:W-:Y:S01]  /*3350*/  F2FP.F16.E4M3.UNPACK_B R76, R54.H1 ;  /* 0x00000036ff4c723e */ /* 0x000fe200030006ff */
[----:B------:R-:W-:Y:S01]  /*3360*/  IMAD.MOV.U32 R112, RZ, RZ, R41 ;  /* 0x000000ffff707224 */ /* 0x000fe200078e0029 */
[----:B------:R-:W-:Y:S01]  /*3370*/  F2FP.F16.E4M3.UNPACK_B R77, R55.H1 ;  /* 0x00000037ff4d723e */ /* 0x000fe200030006ff */
[----:B------:R-:W-:Y:S01]  /*3380*/  IMAD.MOV.U32 R113, RZ, RZ, R43 ;  /* 0x000000ffff717224 */ /* 0x000fe200078e002b */
[----:B------:R-:W-:Y:S01]  /*3390*/  F2FP.F16.E4M3.UNPACK_B R68, R106.H1 ;  /* 0x0000006aff44723e */ /* 0x000fe200030006ff */
[----:B------:R-:W-:Y:S01]  /*33a0*/  IMAD.MOV.U32 R114, RZ, RZ, R45 ;  /* 0x000000ffff727224 */ /* 0x000fe200078e002d */
[----:B------:R-:W-:Y:S01]  /*33b0*/  F2FP.F16.E4M3.UNPACK_B R69, R107.H1 ;  /* 0x0000006bff45723e */ /* 0x000fe200030006ff */
[----:B------:R-:W-:Y:S01]  /*33c0*/  IMAD.MOV.U32 R115, RZ, RZ, R47 ;  /* 0x000000ffff737224 */ /* 0x000fe200078e002f */
[----:B------:R-:W-:Y:S01]  /*33d0*/  F2FP.F16.E4M3.UNPACK_B R78, R78.H1 ;  /* 0x0000004eff4e723e */ /* 0x000fe200030006ff */
[----:B------:R-:W0:Y:S01]  /*33e0*/  LDSM.16.MT88.4 R104, [R122+0xa000] ;  /* 0x00a000007a68783b */ /* 0x000e220000004200 */
[----:B------:R-:W-:-:S04]  /*33f0*/  F2FP.F16.E4M3.UNPACK_B R79, R79.H1 ;  /* 0x0000004fff4f723e */ /* 0x000fc800030006ff */
[C---:B------:R-:W-:Y:S08]  /*3400*/  HMMA.16816.F32 R108, R112.reuse, R76, R108 ;  /* 0x0000004c706c723c */ /* 0x040ff0000000186c */
[C---:B------:R-:W-:Y:S08]  /*3410*/  HMMA.16816.F32 R64, R112.reuse, R68, R64 ;  /* 0x000000447040723c */ /* 0x040ff00000001840 */
[----:B------:R-:W-:Y:S01]  /*3420*/  HMMA.16816.F32 R48, R112, R78, R48 ;  /* 0x0000004e7030723c */ /* 0x000fe20000001830 */
[----:B------:R-:W4:Y:S01]  /*3430*/  LDL R112, [R1+0x88] ;  /* 0x0000880001707983 */ /* 0x000f220000100800 */
[----:B------:R-:W-:-:S02]  /*3440*/  F2FP.F16.E4M3.UNPACK_B R52, R70 ;  /* 0x00000046ff34723e */ /* 0x000fc400020006ff */
[-C--:B------:R-:W-:Y:S01]  /*3450*/  F2FP.F16.E4M3.UNPACK_B R53, R71.reuse ;  /* 0x00000047ff35723e */ /* 0x080fe200020006ff */
[----:B------:R-:W-:Y:S01]  /*3460*/  IMAD.MOV.U32 R40, RZ, RZ, R41 ;  /* 0x000000ffff287224 */ /* 0x000fe200078e0029 */
[----:B------:R-:W-:Y:S01]  /*3470*/  F2FP.F16.E4M3.UNPACK_B R76, R70.H1 ;  /* 0x00000046ff4c723e */ /* 0x000fe200030006ff */
[----:B------:R-:W-:Y:S01]  /*3480*/  IMAD.MOV.U32 R42, RZ, RZ, R45 ;  /* 0x000000ffff2a7224 */ /* 0x000fe200078e002d */
[----:B------:R-:W-:Y:S01]  /*3490*/  F2FP.F16.E4M3.UNPACK_B R77, R71.H1 ;  /* 0x00000047ff4d723e */ /* 0x000fe200030006ff */
[----:B------:R-:W2:Y:S02]  /*34a0*/  LDL R113, [R1+0x80] ;  /* 0x0000800001717983 */ /* 0x000ea40000100800 */
[----:B------:R-:W-:Y:S02]  /*34b0*/  HMMA.16816.F32 R60, R56, R52, R60 ;  /* 0x00000034383c723c */ /* 0x000fe4000000183c */
[----:B------:R-:W1:Y:S01]  /*34c0*/  LDSM.16.MT88.4 R56, [R122+0x8000] ;  /* 0x008000007a38783b */ /* 0x000e620000004200 */
[----:B------:R-:W-:-:S02]  /*34d0*/  IMAD.MOV.U32 R41, RZ, RZ, R43 ;  /* 0x000000ffff297224 */ /* 0x000fc400078e002b */
[----:B------:R-:W-:-:S15]  /*34e0*/  IMAD.MOV.U32 R43, RZ, RZ, R47 ;  /* 0x000000ffff2b7224 */ /* 0x000fde00078e002f */
[----:B------:R-:W-:Y:S01]  /*34f0*/  HMMA.16816.F32 R60, R40, R76, R60 ;  /* 0x0000004c283c723c */ /* 0x000fe2000000183c */
[----:B0-----:R-:W-:Y:S02]  /*3500*/  IMAD.MOV.U32 R46, RZ, RZ, R104 ;  /* 0x000000ffff2e7224 */ /* 0x001fe400078e0068 */
[----:B------:R-:W-:Y:S01]  /*3510*/  IMAD.MOV.U32 R47, RZ, RZ, R106 ;  /* 0x000000ffff2f7224 */ /* 0x000fe200078e006a */
[----:B------:R-:W-:Y:S01]  /*3520*/  USHF.R.S32.HI UR8, URZ, 0x1f, UR4 ;  /* 0x0000001fff087899 */ /* 0x000fe20008011404 */
[----:B------:R-:W2:Y:S04]  /*3530*/  LDL R106, [R1+0xa8] ;  /* 0x0000a800016a7983 */ /* 0x000ea80000100800 */
[----:B------:R-:W2:Y:S04]  /*3540*/  LDL R104, [R1+0xb0] ;  /* 0x0000b00001687983 */ /* 0x000ea80000100800 */
[----:B---3--:R-:W0:Y:S04]  /*3550*/  LDSM.16.M88.4 R52, [R0+UR6+0x10000] ;  /* 0x010000060034783b */ /* 0x008e280008000200 */
[----:B------:R-:W3:Y:S04]  /*3560*/  LDSM.16.M88.4 R116, [R0+UR6+0x10400] ;  /* 0x010400060074783b */ /* 0x000ee80008000200 */
[----:B------:R-:W3:Y:S04]  /*3570*/  LDSM.16.M88.4 R68, [R0+UR6+0x10800] ;  /* 0x010800060044783b */ /* 0x000ee80008000200 */
[----:B------:R1:W3:Y:S02]  /*3580*/  LDSM.16.M88.4 R40, [R0+UR6+0x10c00] ;  /* 0x010c00060028783b */ /* 0x0002e40008000200 */
[----:B-1----:R-:W-:-:S02]  /*3590*/  IMAD.MOV.U32 R44, RZ, RZ, R56 ;  /* 0x000000ffff2c7224 */ /* 0x002fc400078e0038 */
[----:B------:R-:W-:Y:S01]  /*35a0*/  IMAD.MOV.U32 R45, RZ, RZ, R58 ;  /* 0x000000ffff2d7224 */ /* 0x000fe200078e003a */
[----:B------:R-:W2:Y:S04]  /*35b0*/  LDL R56, [R1+0xb8] ;  /* 0x0000b80001387983 */ /* 0x000ea80000100800 */
[----:B------:R-:W2:Y:S04]  /*35c0*/  LDL R0, [R1+0x8c] ;  /* 0x00008c0001007983 */ /* 0x000ea80000100800 */
[----:B------:R-:W2:Y:S01]  /*35d0*/  LDL R58, [R1+0x9c] ;  /* 0x00009c00013a7983 */ /* 0x000ea20000100800 */
[----:B0-----:R-:W-:-:S02]  /*35e0*/  F2FP.F16.E4M3.UNPACK_B R76, R52 ;  /* 0x00000034ff4c723e */ /* 0x001fc400020006ff */
[----:B------:R-:W-:-:S07]  /*35f0*/  F2FP.F16.E4M3.UNPACK_B R77, R53 ;  /* 0x00000035ff4d723e */ /* 0x000fce00020006ff */
[----:B------:R-:W-:Y:S01]  /*3600*/  HMMA.16816.F32 R108, R44, R76, R108 ;  /* 0x0000004c2c6c723c */ /* 0x000fe2000000186c */
[----:B---3--:R-:W-:Y:S02]  /*3610*/  F2FP.F16.E4M3.UNPACK_B R76, R116 ;  /* 0x00000074ff4c723e */ /* 0x008fe400020006ff */
[----:B------:R-:W-:-:S07]  /*3620*/  F2FP.F16.E4M3.UNPACK_B R77, R117 ;  /* 0x00000075ff4d723e */ /* 0x000fce00020006ff */
[----:B------:R-:W-:Y:S01]  /*3630*/  HMMA.16816.F32 R64, R44, R76, R64 ;  /* 0x0000004c2c40723c */ /* 0x000fe20000001840 */
[----:B------:R-:W-:Y:S02]  /*3640*/  F2FP.F16.E4M3.UNPACK_B R76, R68 ;  /* 0x00000044ff4c723e */ /* 0x000fe400020006ff */
[----:B------:R-:W-:-:S07]  /*3650*/  F2FP.F16.E4M3.UNPACK_B R77, R69 ;  /* 0x00000045ff4d723e */ /* 0x000fce00020006ff */
[----:B------:R-:W-:Y:S01]  /*3660*/  HMMA.16816.F32 R48, R44, R76, R48 ;  /* 0x0000004c2c30723c */ /* 0x000fe20000001830 */
[----:B------:R-:W-:Y:S02]  /*3670*/  F2FP.F16.E4M3.UNPACK_B R76, R40 ;  /* 0x00000028ff4c723e */ /* 0x000fe400020006ff */
[----:B------:R-:W-:-:S07]  /*3680*/  F2FP.F16.E4M3.UNPACK_B R77, R41 ;  /* 0x00000029ff4d723e */ /* 0x000fce00020006ff */
[----:B------:R-:W-:Y:S01]  /*3690*/  HMMA.16816.F32 R60, R44, R76, R60 ;  /* 0x0000004c2c3c723c */ /* 0x000fe2000000183c */
[----:B----4-:R-:W-:Y:S02]  /*36a0*/  IADD3 R76, P3, PT, R112, UR4, RZ ;  /* 0x00000004704c7c10 */ /* 0x010fe4000ff7e0ff */
[----:B------:R-:W3:Y:S01]  /*36b0*/  LDL R112, [R1+0x98] ;  /* 0x0000980001707983 */ /* 0x000ee20000100800 */
[----:B------:R-:W-:Y:S02]  /*36c0*/  F2FP.F16.E4M3.UNPACK_B R78, R52.H1 ;  /* 0x00000034ff4e723e */ /* 0x000fe400030006ff */
[----:B------:R-:W-:Y:S02]  /*36d0*/  F2FP.F16.E4M3.UNPACK_B R79, R53.H1 ;  /* 0x00000035ff4f723e */ /* 0x000fe400030006ff */
[----:B--2---:R-:W-:Y:S01]  /*36e0*/  IADD3 R52, P2, PT, R113, UR4, RZ ;  /* 0x0000000471347c10 */ /* 0x004fe2000ff5e0ff */
[----:B------:R-:W-:Y:S01]  /*36f0*/  IMAD.MOV.U32 R44, RZ, RZ, R57 ;  /* 0x000000ffff2c7224 */ /* 0x000fe200078e0039 */
[----:B------:R-:W-:-:S02]  /*3700*/  F2FP.F16.E4M3.UNPACK_B R116, R116.H1 ;  /* 0x00000074ff74723e */ /* 0x000fc400030006ff */
[----:B------:R-:W-:Y:S01]  /*3710*/  IADD3.X R53, PT, PT, R75, UR8, RZ, P2, !PT ;  /* 0x000000084b357c10 */ /* 0x000fe200097fe4ff */
[----:B------:R-:W-:Y:S01]  /*3720*/  IMAD.MOV.U32 R45, RZ, RZ, R59 ;  /* 0x000000ffff2d7224 */ /* 0x000fe200078e003b */
[----:B------:R-:W-:Y:S01]  /*3730*/  F2FP.F16.E4M3.UNPACK_B R117, R117.H1 ;  /* 0x00000075ff75723e */ /* 0x000fe200030006ff */
[----:B------:R-:W-:Y:S02]  /*3740*/  IMAD.MOV.U32 R46, RZ, RZ, R105 ;  /* 0x000000ffff2e7224 */ /* 0x000fe400078e0069 */
[----:B------:R-:W-:Y:S01]  /*3750*/  IMAD.MOV.U32 R47, RZ, RZ, R107 ;  /* 0x000000ffff2f7224 */ /* 0x000fe200078e006b */
[----:B------:R0:W2:Y:S01]  /*3760*/  LDG.E.U8 R75, desc[UR10][R52.64] ;  /* 0x0000000a344b7981 */ /* 0x0000a2000c1e1100 */
[----:B------:R-:W-:-:S03]  /*3770*/  IADD3.X R77, PT, PT, R3, UR8, RZ, P3, !PT ;  /* 0x00000008034d7c10 */ /* 0x000fc60009ffe4ff */
[----:B------:R-:W4:Y:S02]  /*3780*/  LDL R3, [R1+0xa4] ;  /* 0x0000a40001037983 */ /* 0x000f240000100800 */
[----:B------:R-:W-:Y:S01]  /*3790*/  HMMA.16816.F32 R64, R44, R116, R64 ;  /* 0x000000742c40723c */ /* 0x000fe20000001840 */
[----:B0-----:R-:W-:Y:S01]  /*37a0*/  IADD3 R52, P2, PT, R2, UR4, RZ ;  /* 0x0000000402347c10 */ /* 0x001fe2000ff5e0ff */
[----:B------:R0:W2:Y:S01]  /*37b0*/  LDG.E.U8 R125, desc[UR10][R76.64] ;  /* 0x0000000a4c7d7981 */ /* 0x0000a2000c1e1100 */
[----:B------:R-:W-:Y:S02]  /*37c0*/  F2FP.F16.E4M3.UNPACK_B R116, R68.H1 ;  /* 0x00000044ff74723e */ /* 0x000fe400030006ff */
[----:B------:R-:W-:-:S03]  /*37d0*/  F2FP.F16.E4M3.UNPACK_B R117, R69.H1 ;  /* 0x00000045ff75723e */ /* 0x000fc600030006ff */
[----:B------:R-:W-:Y:S01]  /*37e0*/  HMMA.16816.F32 R108, R44, R78, R108 ;  /* 0x0000004e2c6c723c */ /* 0x000fe2000000186c */
[----:B------:R-:W2:Y:S04]  /*37f0*/  LDL R2, [R1+0xac] ;  /* 0x0000ac0001027983 */ /* 0x000ea80000100800 */
[----:B------:R-:W4:Y:S04]  /*3800*/  LDL R69, [R1+0x94] ;  /* 0x0000940001457983 */ /* 0x000f280000100800 */
[----:B------:R-:W1:Y:S01]  /*3810*/  LDSM.16.MT88.4 R44, [R122+0xc000] ;  /* 0x00c000007a2c783b */ /* 0x000e620000004200 */
[----:B------:R-:W-:-:S03]  /*3820*/  IADD3.X R53, PT, PT, R0, UR8, RZ, P2, !PT ;  /* 0x0000000800357c10 */ /* 0x000fc600097fe4ff */
[----:B------:R-:W4:Y:S04]  /*3830*/  LDL R0, [R1+0xb4] ;  /* 0x0000b40001007983 */ /* 0x000f280000100800 */
[----:B------:R-:W-:Y:S01]  /*3840*/  STL [R1+0xc8], R122 ;  /* 0x0000c87a01007387 */ /* 0x000fe20000100800 */
[----:B0-----:R-:W-:Y:S02]  /*3850*/  IMAD.MOV.U32 R76, RZ, RZ, R57 ;  /* 0x000000ffff4c7224 */ /* 0x001fe400078e0039 */
[----:B------:R-:W-:Y:S01]  /*3860*/  IMAD.MOV.U32 R77, RZ, RZ, R59 ;  /* 0x000000ffff4d7224 */ /* 0x000fe200078e003b */
[----:B------:R0:W4:Y:S01]  /*3870*/  LDG.E.U8 R124, desc[UR10][R52.64] ;  /* 0x0000000a347c7981 */ /* 0x000122000c1e1100 */
[----:B---3--:R-:W-:-:S03]  /*3880*/  IADD3 R68, P2, PT, R112, UR4, RZ ;  /* 0x0000000470447c10 */ /* 0x008fc6000ff5e0ff */
[----:B------:R3:W0:Y:S04]  /*3890*/  LDSM.16.MT88.4 R112, [R122+0xe000] ;  /* 0x00e000007a70783b */ /* 0x0006280000004200 */
[----:B---3--:R-:W0:Y:S01]  /*38a0*/  LDL R122, [R1+0xa0] ;  /* 0x0000a000017a7983 */ /* 0x008e220000100800 */
[----:B------:R-:W-:Y:S02]  /*38b0*/  IMAD.MOV.U32 R78, RZ, RZ, R105 ;  /* 0x000000ffff4e7224 */ /* 0x000fe400078e0069 */
[----:B------:R-:W-:-:S07]  /*38c0*/  IMAD.MOV.U32 R79, RZ, RZ, R107 ;  /* 0x000000ffff4f7224 */ /* 0x000fce00078e006b */
[----:B------:R-:W-:Y:S01]  /*38d0*/  HMMA.16816.F32 R48, R76, R116, R48 ;  /* 0x000000744c30723c */ /* 0x000fe20000001830 */
[----:B------:R-:W-:Y:S02]  /*38e0*/  F2FP.F16.E4M3.UNPACK_B R40, R40.H1 ;  /* 0x00000028ff28723e */ /* 0x000fe400030006ff */
[----:B------:R-:W-:Y:S02]  /*38f0*/  F2FP.F16.E4M3.UNPACK_B R41, R41.H1 ;  /* 0x00000029ff29723e */ /* 0x000fe400030006ff */
[----:B------:R-:W-:-:S04]  /*3900*/  IADD3 R78, P4, PT, R104, UR4, RZ ;  /* 0x00000004684e7c10 */ /* 0x000fc8000ff9e0ff */
[----:B--2---:R-:W-:Y:S02]  /*3910*/  IADD3.X R79, PT, PT, R2, UR8, RZ, P4, !PT ;  /* 0x00000008024f7c10 */ /* 0x004fe4000a7fe4ff */
[----:B0-----:R-:W-:-:S04]  /*3920*/  IADD3 R52, P3, PT, R122, UR4, RZ ;  /* 0x000000047a347c10 */ /* 0x001fc8000ff7e0ff */
[----:B------:R-:W-:Y:S02]  /*3930*/  IADD3.X R53, PT, PT, R58, UR8, RZ, P3, !PT ;  /* 0x000000083a357c10 */ /* 0x000fe40009ffe4ff */
[----:B------:R-:W-:Y:S01]  /*3940*/  IADD3 R116, P3, PT, R56, UR4, RZ ;  /* 0x0000000438747c10 */ /* 0x000fe2000ff7e0ff */
[----:B------:R-:W-:Y:S02]  /*3950*/  IMAD.MOV.U32 R56, RZ, RZ, R57 ;  /* 0x000000ffff387224 */ /* 0x000fe400078e0039 */
[----:B------:R-:W-:Y:S01]  /*3960*/  IMAD.MOV.U32 R57, RZ, RZ, R59 ;  /* 0x000000ffff397224 */ /* 0x000fe200078e003b */
[----:B------:R0:W2:Y:S01]  /*3970*/  LDG.E.U8 R104, desc[UR10][R52.64] ;  /* 0x0000000a34687981 */ /* 0x0000a2000c1e1100 */
[----:B------:R-:W-:Y:S02]  /*3980*/  IMAD.MOV.U32 R58, RZ, RZ, R105 ;  /* 0x000000ffff3a7224 */ /* 0x000fe400078e0069 */
[----:B------:R-:W-:Y:S01]  /*3990*/  IMAD.MOV.U32 R59, RZ, RZ, R107 ;  /* 0x000000ffff3b7224 */ /* 0x000fe200078e006b */
[----:B------:R-:W3:Y:S04]  /*39a0*/  LDL.LU R105, [R1] ;  /* 0x0000000001697983 */ /* 0x000ee80000300800 */
[----:B------:R-:W2:Y:S02]  /*39b0*/  LDL.LU R107, [R1+0x4] ;  /* 0x00000400016b7983 */ /* 0x000ea40000300800 */
[----:B------:R-:W-:Y:S01]  /*39c0*/  HMMA.16816.F32 R56, R56, R40, R60 ;  /* 0x000000283838723c */ /* 0x000fe2000000183c */
[----:B------:R-:W-:Y:S01]  /*39d0*/  F2FP.F16.E4M3.UNPACK_B R40, R118 ;  /* 0x00000076ff28723e */ /* 0x000fe200020006ff */
[----:B-1----:R-:W-:Y:S01]  /*39e0*/  IMAD.MOV.U32 R60, RZ, RZ, R44 ;  /* 0x000000ffff3c7224 */ /* 0x002fe200078e002c */
[----:B------:R-:W-:Y:S01]  /*39f0*/  F2FP.F16.E4M3.UNPACK_B R41, R119 ;  /* 0x00000077ff29723e */ /* 0x000fe200020006ff */
[----:B------:R-:W-:-:S02]  /*3a00*/  IMAD.MOV.U32 R61, RZ, RZ, R46 ;  /* 0x000000ffff3d7224 */ /* 0x000fc400078e002e */
[----:B------:R-:W-:Y:S02]  /*3a10*/  IMAD.MOV.U32 R62, RZ, RZ, R112 ;  /* 0x000000ffff3e7224 */ /* 0x000fe400078e0070 */
[----:B------:R-:W-:-:S07]  /*3a20*/  IMAD.MOV.U32 R63, RZ, RZ, R114 ;  /* 0x000000ffff3f7224 */ /* 0x000fce00078e0072 */
[----:B------:R-:W-:Y:S01]  /*3a30*/  HMMA.16816.F32 R64, R60, R40, R64 ;  /* 0x000000283c40723c */ /* 0x000fe20000001840 */
[----:B------:R-:W-:Y:S02]  /*3a40*/  F2FP.F16.E4M3.UNPACK_B R40, R70 ;  /* 0x00000046ff28723e */ /* 0x000fe400020006ff */
[----:B------:R-:W-:-:S07]  /*3a50*/  F2FP.F16.E4M3.UNPACK_B R41, R71 ;  /* 0x00000047ff29723e */ /* 0x000fce00020006ff */
[----:B------:R-:W-:Y:S01]  /*3a60*/  HMMA.16816.F32 R48, R60, R40, R48 ;  /* 0x000000283c30723c */ /* 0x000fe20000001830 */
[----:B------:R-:W-:Y:S02]  /*3a70*/  F2FP.F16.E4M3.UNPACK_B R40, R54 ;  /* 0x00000036ff28723e */ /* 0x000fe400020006ff */
[----:B------:R-:W-:Y:S02]  /*3a80*/  F2FP.F16.E4M3.UNPACK_B R41, R55 ;  /* 0x00000037ff29723e */ /* 0x000fe400020006ff */
[----:B0-----:R-:W-:Y:S02]  /*3a90*/  F2FP.F16.E4M3.UNPACK_B R52, R42 ;  /* 0x0000002aff34723e */ /* 0x001fe400020006ff */
[----:B------:R-:W-:-:S03]  /*3aa0*/  F2FP.F16.E4M3.UNPACK_B R53, R43 ;  /* 0x0000002bff35723e */ /* 0x000fc600020006ff */
[----:B------:R-:W-:Y:S01]  /*3ab0*/  HMMA.16816.F32 R108, R60, R40, R108 ;  /* 0x000000283c6c723c */ /* 0x000fe2000000186c */
[----:B------:R-:W-:Y:S01]  /*3ac0*/  F2FP.F16.E4M3.UNPACK_B R40, R54.H1 ;  /* 0x00000036ff28723e */ /* 0x000fe200030006ff */
[----:B------:R-:W-:Y:S01]  /*3ad0*/  IMAD.MOV.U32 R54, RZ, RZ, R113 ;  /* 0x000000ffff367224 */ /* 0x000fe200078e0071 */
[----:B------:R-:W-:-:S05]  /*3ae0*/  F2FP.F16.E4M3.UNPACK_B R41, R55.H1 ;  /* 0x00000037ff29723e */ /* 0x000fca00030006ff */
[----:B------:R-:W-:Y:S01]  /*3af0*/  HMMA.16816.F32 R56, R60, R52, R56 ;  /* 0x000000343c38723c */ /* 0x000fe20000001838 */
[----:B------:R-:W-:Y:S01]  /*3b00*/  IMAD.MOV.U32 R52, RZ, RZ, R45 ;  /* 0x000000ffff347224 */ /* 0x000fe200078e002d */
[----:B------:R-:W-:Y:S01]  /*3b10*/  F2FP.F16.E4M3.UNPACK_B R118, R118.H1 ;  /* 0x00000076ff76723e */ /* 0x000fe200030006ff */
[----:B------:R-:W-:Y:S01]  /*3b20*/  IMAD.MOV.U32 R53, RZ, RZ, R47 ;  /* 0x000000ffff357224 */ /* 0x000fe200078e002f */
[----:B------:R-:W-:Y:S01]  /*3b30*/  F2FP.F16.E4M3.UNPACK_B R119, R119.H1 ;  /* 0x00000077ff77723e */ /* 0x000fe200030006ff */
[----:B------:R-:W-:Y:S01]  /*3b40*/  IMAD.MOV.U32 R55, RZ, RZ, R115 ;  /* 0x000000ffff377224 */ /* 0x000fe200078e0073 */
[----:B------:R-:W-:Y:S02]  /*3b50*/  F2FP.F16.E4M3.UNPACK_B R70, R70.H1 ;  /* 0x00000046ff46723e */ /* 0x000fe400030006ff */
[----:B------:R-:W-:Y:S02]  /*3b60*/  F2FP.F16.E4M3.UNPACK_B R71, R71.H1 ;  /* 0x00000047ff47723e */ /* 0x000fe400030006ff */
[----:B------:R-:W-:Y:S01]  /*3b70*/  F2FP.F16.E4M3.UNPACK_B R60, R42.H1 ;  /* 0x0000002aff3c723e */ /* 0x000fe200030006ff */
[----:B------:R-:W-:Y:S01]  /*3b80*/  IMAD.MOV.U32 R42, RZ, RZ, R113 ;  /* 0x000000ffff2a7224 */ /* 0x000fe200078e0071 */
[----:B------:R-:W-:Y:S01]  /*3b90*/  HMMA.16816.F32 R108, R52, R40, R108 ;  /* 0x00000028346c723c */ /* 0x000fe2000000186c */
[----:B------:R-:W-:Y:S01]  /*3ba0*/  F2FP.F16.E4M3.UNPACK_B R61, R43.H1 ;  /* 0x0000002bff3d723e */ /* 0x000fe200030006ff */
[----:B------:R-:W-:-:S02]  /*3bb0*/  IMAD.MOV.U32 R40, RZ, RZ, R45 ;  /* 0x000000ffff287224 */ /* 0x000fc400078e002d */
[----:B------:R-:W-:Y:S02]  /*3bc0*/  IMAD.MOV.U32 R41, RZ, RZ, R47 ;  /* 0x000000ffff297224 */ /* 0x000fe400078e002f */
[----:B------:R-:W-:Y:S02]  /*3bd0*/  IMAD.MOV.U32 R43, RZ, RZ, R115 ;  /* 0x000000ffff2b7224 */ /* 0x000fe400078e0073 */
[C---:B------:R-:W-:Y:S08]  /*3be0*/  HMMA.16816.F32 R64, R52.reuse, R118, R64 ;  /* 0x000000763440723c */ /* 0x040ff00000001840 */
[----:B------:R-:W-:Y:S08]  /*3bf0*/  HMMA.16816.F32 R48, R52, R70, R48 ;  /* 0x000000463430723c */ /* 0x000ff00000001830 */
[----:B------:R-:W-:Y:S01]  /*3c00*/  HMMA.16816.F32 R40, R40, R60, R56 ;  /* 0x0000003c2828723c */ /* 0x000fe20000001838 */
[----:B------:R-:W-:Y:S01]  /*3c10*/  FMUL R44, R108, UR13 ;  /* 0x0000000d6c2c7c20 */ /* 0x000fe20008400000 */
[----:B------:R-:W-:Y:S01]  /*3c20*/  FMUL R45, R109, UR13 ;  /* 0x0000000d6d2d7c20 */ /* 0x000fe20008400000 */
[----:B------:R-:W-:Y:S01]  /*3c30*/  FMUL R46, R64, UR13 ;  /* 0x0000000d402e7c20 */ /* 0x000fe20008400000 */
[----:B----4-:R-:W-:Y:S01]  /*3c40*/  IADD3.X R117, PT, PT, R0, UR8, RZ, P3, !PT ;  /* 0x0000000800757c10 */ /* 0x010fe20009ffe4ff */
[----:B------:R-:W-:-:S03]  /*3c50*/  FMUL R2, R65, UR13 ;  /* 0x0000000d41027c20 */ /* 0x000fc60008400000 */
[----:B------:R-:W-:-:S03]  /*3c60*/  FMNMX3 R44, R44, R45, R46, !PT ;  /* 0x0000002d2c2c7276 */ /* 0x000fc6000780002e */
[----:B------:R-:W-:Y:S01]  /*3c70*/  FMUL R0, R48, UR13 ;  /* 0x0000000d30007c20 */ /* 0x000fe20008400000 */
[----:B------:R-:W-:-:S04]  /*3c80*/  FMUL R45, R49, UR13 ;  /* 0x0000000d312d7c20 */ /* 0x000fc80008400000 */
[----:B------:R-:W-:-:S03]  /*3c90*/  FMNMX3 R0, R44, R2, R0, !PT ;  /* 0x000000022c007276 */ /* 0x000fc60007800000 */
[----:B------:R-:W-:Y:S01]  /*3ca0*/  FMUL R46, R40, UR13 ;  /* 0x0000000d282e7c20 */ /* 0x000fe20008400000 */
[----:B------:R-:W-:-:S04]  /*3cb0*/  FMUL R2, R41, UR13 ;  /* 0x0000000d29027c20 */ /* 0x000fc80008400000 */
[----:B------:R-:W-:-:S04]  /*3cc0*/  FMNMX3 R0, R0, R45, R46, !PT ;  /* 0x0000002d00007276 */ /* 0x000fc8000780002e */
[----:B------:R-:W-:-:S05]  /*3cd0*/  FMNMX R0, R2, R0, !PT ;  /* 0x0000000002007209 */ /* 0x000fca0007800000 */
[----:B------:R-:W0:Y:S01]  /*3ce0*/  SHFL.BFLY PT, R2, R0, 0x2, 0x1f ;  /* 0x0c401f0000027f89 */ /* 0x000e2200000e0000 */
[----:B------:R-:W-:Y:S01]  /*3cf0*/  FMUL R44, R110, UR13 ;  /* 0x0000000d6e2c7c20 */ /* 0x000fe20008400000 */
[----:B------:R-:W-:Y:S01]  /*3d00*/  FMUL R45, R111, UR13 ;  /* 0x0000000d6f2d7c20 */ /* 0x000fe20008400000 */
[----:B------:R-:W-:Y:S01]  /*3d10*/  FMUL R46, R66, UR13 ;  /* 0x0000000d422e7c20 */ /* 0x000fe20008400000 */
[----:B------:R-:W-:Y:S01]  /*3d20*/  FMUL R47, R67, UR13 ;  /* 0x0000000d432f7c20 */ /* 0x000fe20008400000 */
[----:B------:R-:W-:-:S03]  /*3d30*/  FMUL R52, R50, UR13 ;  /* 0x0000000d32347c20 */ /* 0x000fc60008400000 */
[----:B------:R-:W-:Y:S01]  /*3d40*/  FMNMX3 R44, R44, R45, R46, !PT ;  /* 0x0000002d2c2c7276 */ /* 0x000fe2000780002e */
[----:B------:R-:W-:-:S03]  /*3d50*/  FMUL R45, R51, UR13 ;  /* 0x0000000d332d7c20 */ /* 0x000fc60008400000 */
[----:B------:R-:W-:Y:S01]  /*3d60*/  FMNMX3 R47, R44, R47, R52, !PT ;  /* 0x0000002f2c2f7276 */ /* 0x000fe20007800034 */
[----:B------:R-:W-:-:S05]  /*3d70*/  FMUL R44, R42, UR13 ;  /* 0x0000000d2a2c7c20 */ /* 0x000fca0008400000 */
[----:B------:R-:W-:Y:S02]  /*3d80*/  FMNMX3 R45, R47, R45, R44, !PT ;  /* 0x0000002d2f2d7276 */ /* 0x000fe4000780002c */
[----:B0-----:R-:W-:Y:S01]  /*3d90*/  FMNMX R2, R0, R2, !PT ;  /* 0x0000000200027209 */ /* 0x001fe20007800000 */
[----:B------:R-:W-:-:S04]  /*3da0*/  FMUL R0, R43, UR13 ;  /* 0x0000000d2b007c20 */ /* 0x000fc80008400000 */
[----:B------:R-:W-:Y:S01]  /*3db0*/  SHFL.BFLY PT, R44, R2, 0x1, 0x1f ;  /* 0x0c201f00022c7f89 */ /* 0x000fe200000e0000 */
[----:B------:R-:W-:-:S05]  /*3dc0*/  FMNMX R0, R0, R45, !PT ;  /* 0x0000002d00007209 */ /* 0x000fca0007800000 */
[----:B------:R-:W0:Y:S01]  /*3dd0*/  SHFL.BFLY PT, R45, R0, 0x2, 0x1f ;  /* 0x0c401f00002d7f89 */ /* 0x000e2200000e0000 */
[----:B------:R-:W-:Y:S02]  /*3de0*/  IADD3.X R69, PT, PT, R69, UR8, RZ, P2, !PT ;  /* 0x0000000845457c10 */ /* 0x000fe400097fe4ff */
[----:B------:R-:W-:-:S03]  /*3df0*/  IADD3 R76, P2, PT, R106, UR4, RZ ;  /* 0x000000046a4c7c10 */ /* 0x000fc6000ff5e0ff */
[----:B------:R-:W4:Y:S01]  /*3e00*/  LDG.E.U8 R106, desc[UR10][R68.64] ;  /* 0x0000000a446a7981 */ /* 0x000f22000c1e1100 */
[----:B------:R-:W-:-:S05]  /*3e10*/  IADD3.X R77, PT, PT, R3, UR8, RZ, P2, !PT ;  /* 0x00000008034d7c10 */ /* 0x000fca00097fe4ff */
[----:B------:R-:W4:Y:S04]  /*3e20*/  LDG.E.U8 R76, desc[UR10][R76.64] ;  /* 0x0000000a4c4c7981 */ /* 0x000f28000c1e1100 */
[----:B------:R1:W4:Y:S04]  /*3e30*/  LDG.E.U8 R69, desc[UR10][R78.64] ;  /* 0x0000000a4e457981 */ /* 0x000328000c1e1100 */
[----:B------:R1:W4:Y:S01]  /*3e40*/  LDG.E.U8 R68, desc[UR10][R116.64] ;  /* 0x0000000a74447981 */ /* 0x000322000c1e1100 */
[----:B0-----:R-:W-:Y:S01]  /*3e50*/  FMNMX R0, R0, R45, !PT ;  /* 0x0000002d00007209 */ /* 0x001fe20007800000 */
[----:B------:R-:W-:Y:S06]  /*3e60*/  BAR.SYNC.DEFER_BLOCKING 0x0 ;  /* 0x0000000000007b1d */ /* 0x000fec0000010000 */
[----:B------:R-:W-:Y:S04]  /*3e70*/  STS.U8 [R121+UR6+0x10000], R75 ;  /* 0x0100004b79007988 */ /* 0x000fe80008000006 */
[----:B------:R-:W-:Y:S04]  /*3e80*/  STS.U8 [R121+UR6+0x10200], R125 ;  /* 0x0102007d79007988 */ /* 0x000fe80008000006 */
[----:B------:R-:W-:Y:S01]  /*3e90*/  STS.U8 [R121+UR6+0x10400], R124 ;  /* 0x0104007c79007988 */ /* 0x000fe20008000006 */
[----:B--2---:R-:W-:-:S05]  /*3ea0*/  FMNMX3 R2, R2, R44, R107, !PT ;  /* 0x0000002c02027276 */ /* 0x004fca000780006b */
[--C-:B------:R-:W-:Y:S01]  /*3eb0*/  FFMA R108, R108, UR13, -R2.reuse ;  /* 0x0000000d6c6c7c23 */ /* 0x100fe20008000802 */
[--C-:B------:R-:W-:Y:S01]  /*3ec0*/  FFMA R45, R109, UR13, -R2.reuse ;  /* 0x0000000d6d2d7c23 */ /* 0x100fe20008000802 */
[--C-:B------:R-:W-:Y:S01]  /*3ed0*/  FFMA R64, R64, UR13, -R2.reuse ;  /* 0x0000000d40407c23 */ /* 0x100fe20008000802 */
[--C-:B------:R-:W-:Y:S01]  /*3ee0*/  FFMA R65, R65, UR13, -R2.reuse ;  /* 0x0000000d41417c23 */ /* 0x100fe20008000802 */
[----:B------:R-:W-:Y:S01]  /*3ef0*/  FMUL R108, R108, 1.4426950216293334961 ;  /* 0x3fb8aa3b6c6c7820 */ /* 0x000fe20000400000 */
[--C-:B------:R-:W-:Y:S01]  /*3f00*/  FFMA R48, R48, UR13, -R2.reuse ;  /* 0x0000000d30307c23 */ /* 0x100fe20008000802 */
[----:B------:R-:W-:Y:S01]  /*3f10*/  FMUL R45, R45, 1.4426950216293334961 ;  /* 0x3fb8aa3b2d2d7820 */ /* 0x000fe20000400000 */
[----:B------:R-:W-:Y:S01]  /*3f20*/  FMUL R64, R64, 1.4426950216293334961 ;  /* 0x3fb8aa3b40407820 */ /* 0x000fe20000400000 */
[----:B------:R-:W-:Y:S01]  /*3f30*/  FMUL R65, R65, 1.4426950216293334961 ;  /* 0x3fb8aa3b41417820 */ /* 0x000fe20000400000 */
[----:B-1----:R-:W0:Y:S01]  /*3f40*/  MUFU.EX2 R79, R108 ;  /* 0x0000006c004f7308 */ /* 0x002e220000000800 */
[----:B------:R-:W-:Y:S01]  /*3f50*/  FMUL R48, R48, 1.4426950216293334961 ;  /* 0x3fb8aa3b30307820 */ /* 0x000fe20000400000 */
[----:B------:R-:W3:Y:S06]  /*3f60*/  SHFL.BFLY PT, R44, R0, 0x1, 0x1f ;  /* 0x0c201f00002c7f89 */ /* 0x000eec00000e0000 */
[----:B------:R-:W1:Y:S08]  /*3f70*/  MUFU.EX2 R52, R45 ;  /* 0x0000002d00347308 */ /* 0x000e700000000800 */
[----:B------:R-:W2:Y:S08]  /*3f80*/  MUFU.EX2 R77, R64 ;  /* 0x00000040004d7308 */ /* 0x000eb00000000800 */
[----:B------:R-:W2:Y:S08]  /*3f90*/  MUFU.EX2 R47, R65 ;  /* 0x00000041002f7308 */ /* 0x000eb00000000800 */
[----:B------:R-:W3:Y:S01]  /*3fa0*/  MUFU.EX2 R3, R48 ;  /* 0x0000003000037308 */ /* 0x000ee20000000800 */
[----:B------:R-:W-:Y:S01]  /*3fb0*/  FFMA R49, R49, UR13, -R2 ;  /* 0x0000000d31317c23 */ /* 0x000fe20008000802 */
[----:B0-----:R-:W-:Y:S03]  /*3fc0*/  STL [R1+0x2c], R79 ;  /* 0x00002c4f01007387 */ /* 0x001fe60000100800 */
[----:B------:R-:W-:Y:S01]  /*3fd0*/  FMUL R49, R49, 1.4426950216293334961 ;  /* 0x3fb8aa3b31317820 */ /* 0x000fe20000400000 */
[----:B-1----:R-:W-:Y:S04]  /*3fe0*/  STL [R1+0x24], R52 ;  /* 0x0000243401007387 */ /* 0x002fe80000100800 */
[----:B--2---:R-:W-:Y:S04]  /*3ff0*/  STL [R1+0x28], R77 ;  /* 0x0000284d01007387 */ /* 0x004fe80000100800 */
[----:B------:R-:W-:Y:S04]  /*4000*/  STL [R1+0x20], R47 ;  /* 0x0000202f01007387 */ /* 0x000fe80000100800 */
[----:B---3--:R0:W-:Y:S01]  /*4010*/  STL [R1+0x1c], R3 ;  /* 0x00001c0301007387 */ /* 0x0081e20000100800 */
[----:B------:R-:W-:Y:S01]  /*4020*/  FMNMX3 R0, R0, R44, R105, !PT ;  /* 0x0000002c00007276 */ /* 0x000fe20007800069 */
[----:B0-----:R-:W0:Y:S04]  /*4030*/  MUFU.EX2 R3, R49 ;  /* 0x0000003100037308 */ /* 0x001e280000000800 */
[----:B------:R-:W-:Y:S01]  /*4040*/  FFMA R110, R110, UR13, -R0 ;  /* 0x0000000d6e6e7c23 */ /* 0x000fe20008000800 */
[----:B------:R-:W-:Y:S01]  /*4050*/  FFMA R41, R41, UR13, -R2 ;  /* 0x0000000d29297c23 */ /* 0x000fe20008000802 */
[--C-:B------:R-:W-:Y:S01]  /*4060*/  FFMA R111, R111, UR13, -R0.reuse ;  /* 0x0000000d6f6f7c23 */ /* 0x100fe20008000800 */
[--C-:B------:R-:W-:Y:S01]  /*4070*/  FFMA R66, R66, UR13, -R0.reuse ;  /* 0x0000000d42427c23 */ /* 0x100fe20008000800 */
[----:B------:R-:W-:Y:S01]  /*4080*/  FFMA R67, R67, UR13, -R0 ;  /* 0x0000000d43437c23 */ /* 0x000fe20008000800 */
[----:B------:R-:W-:Y:S01]  /*4090*/  FMUL R110, R110, 1.4426950216293334961 ;  /* 0x3fb8aa3b6e6e7820 */ /* 0x000fe20000400000 */
[----:B------:R-:W-:Y:S01]  /*40a0*/  FMUL R41, R41, 1.4426950216293334961 ;  /* 0x3fb8aa3b29297820 */ /* 0x000fe20000400000 */
[----:B------:R-:W-:Y:S01]  /*40b0*/  FMUL R111, R111, 1.4426950216293334961 ;  /* 0x3fb8aa3b6f6f7820 */ /* 0x000fe20000400000 */
[----:B------:R-:W-:Y:S01]  /*40c0*/  FMUL R66, R66, 1.4426950216293334961 ;  /* 0x3fb8aa3b42427820 */ /* 0x000fe20000400000 */
[----:B------:R-:W-:Y:S01]  /*40d0*/  FMUL R67, R67, 1.4426950216293334961 ;  /* 0x3fb8aa3b43437820 */ /* 0x000fe20000400000 */
[----:B------:R-:W1:Y:S01]  /*40e0*/  MUFU.EX2 R46, R110 ;  /* 0x0000006e002e7308 */ /* 0x000e620000000800 */
[----:B0-----:R0:W-:Y:S07]  /*40f0*/  STL [R1+0x18], R3 ;  /* 0x0000180301007387 */ /* 0x0011ee0000100800 */
[----:B------:R-:W2:Y:S08]  /*4100*/  MUFU.EX2 R44, R111 ;  /* 0x0000006f002c7308 */ /* 0x000eb00000000800 */
[----:B0-----:R-:W-:Y:S08]  /*4110*/  MUFU.EX2 R3, R41 ;  /* 0x0000002900037308 */ /* 0x001ff00000000800 */
[----:B------:R-:W0:Y:S08]  /*4120*/  MUFU.EX2 R45, R66 ;  /* 0x00000042002d7308 */ /* 0x000e300000000800 */
[----:B------:R-:W3:Y:S01]  /*4130*/  MUFU.EX2 R41, R67 ;  /* 0x0000004300297308 */ /* 0x000ee20000000800 */
[----:B-1----:R-:W-:Y:S04]  /*4140*/  STL [R1+0x14], R46 ;  /* 0x0000142e01007387 */ /* 0x002fe80000100800 */
[----:B--2---:R-:W-:Y:S04]  /*4150*/  STL [R1+0x10], R44 ;  /* 0x0000102c01007387 */ /* 0x004fe80000100800 */
[----:B0-----:R-:W-:Y:S04]  /*4160*/  STL [R1+0xc], R45 ;  /* 0x00000c2d01007387 */ /* 0x001fe80000100800 */
[----:B---3--:R0:W-:Y:S04]  /*4170*/  STL [R1+0x8], R41 ;  /* 0x0000082901007387 */ /* 0x0081e80000100800 */
[----:B------:R-:W2:Y:S04]  /*4180*/  LDL.LU R75, [R1+0xcc] ;  /* 0x0000cc00014b7983 */ /* 0x000ea80000300800 */
[----:B------:R-:W3:Y:S04]  /*4190*/  LDL.LU R125, [R1+0x18] ;  /* 0x00001800017d7983 */ /* 0x000ee80000300800 */
[----:B------:R-:W3:Y:S01]  /*41a0*/  LDL.LU R124, [R1+0x1c] ;  /* 0x00001c00017c7983 */ /* 0x000ee20000300800 */
[----:B------:R-:W-:Y:S01]  /*41b0*/  FFMA R40, R40, UR13, -R2 ;  /* 0x0000000d28287c23 */ /* 0x000fe20008000802 */
[----:B------:R-:W-:-:S02]  /*41c0*/  FFMA R116, R43, UR13, -R0 ;  /* 0x0000000d2b747c23 */ /* 0x000fc40008000800 */
[----:B------:R-:W-:Y:S01]  /*41d0*/  STS.U8 [R121+UR6+0x10800], R104 ;  /* 0x0108006879007988 */ /* 0x000fe20008000006 */
[--C-:B------:R-:W-:Y:S01]  /*41e0*/  FFMA R50, R50, UR13, -R0.reuse ;  /* 0x0000000d32327c23 */ /* 0x100fe20008000800 */
[--C-:B------:R-:W-:Y:S01]  /*41f0*/  FFMA R51, R51, UR13, -R0.reuse ;  /* 0x0000000d33337c23 */ /* 0x100fe20008000800 */
[----:B------:R-:W-:Y:S01]  /*4200*/  FFMA R42, R42, UR13, -R0 ;  /* 0x0000000d2a2a7c23 */ /* 0x000fe20008000800 */
[----:B----4-:R-:W-:Y:S01]  /*4210*/  STS.U8 [R121+UR6+0x10600], R106 ;  /* 0x0106006a79007988 */ /* 0x010fe20008000006 */
[----:B------:R-:W-:Y:S01]  /*4220*/  FMUL R40, R40, 1.4426950216293334961 ;  /* 0x3fb8aa3b28287820 */ /* 0x000fe20000400000 */
[----:B------:R-:W-:Y:S02]  /*4230*/  FMUL R116, R116, 1.4426950216293334961 ;  /* 0x3fb8aa3b74747820 */ /* 0x000fe40000400000 */
[----:B------:R-:W-:Y:S04]  /*4240*/  STS.U8 [R121+UR6+0x10a00], R76 ;  /* 0x010a004c79007988 */ /* 0x000fe80008000006 */
[----:B------:R-:W-:Y:S04]  /*4250*/  STS.U8 [R121+UR6+0x10c00], R69 ;  /* 0x010c004579007988 */ /* 0x000fe80008000006 */
[----:B------:R-:W-:Y:S01]  /*4260*/  STS.U8 [R121+UR6+0x10e00], R68 ;  /* 0x010e004479007988 */ /* 0x000fe20008000006 */
[----:B------:R-:W-:Y:S01]  /*4270*/  BAR.SYNC.DEFER_BLOCKING 0x0 ;  /* 0x0000000000007b1d */ /* 0x000fe20000010000 */
[----:B------:R-:W-:Y:S01]  /*4280*/  FMUL R50, R50, 1.4426950216293334961 ;  /* 0x3fb8aa3b32327820 */ /* 0x000fe20000400000 */
[----:B------:R-:W-:Y:S01]  /*4290*/  FMUL R51, R51, 1.4426950216293334961 ;  /* 0x3fb8aa3b33337820 */ /* 0x000fe20000400000 */
[----:B------:R-:W-:-:S03]  /*42a0*/  FMUL R42, R42, 1.4426950216293334961 ;  /* 0x3fb8aa3b2a2a7820 */ /* 0x000fc60000400000 */
[----:B------:R1:W4:Y:S01]  /*42b0*/  MUFU.EX2 R122, R40 ;  /* 0x00000028007a7308 */ /* 0x0003220000000800 */
[----:B------:R-:W-:-:S07]  /*42c0*/  F2FP.SATFINITE.E4M3.F32.PACK_AB_MERGE_C R78, R44, R46, RZ ;  /* 0x0000002e2c4e723e */ /* 0x000fce00048070ff */
[----:B------:R-:W-:Y:S01]  /*42d0*/  MUFU.EX2 R119, R50 ;  /* 0x0000003200777308 */ /* 0x000fe20000000800 */
[----:B-1----:R-:W-:-:S07]  /*42e0*/  F2FP.SATFINITE.E4M3.F32.PACK_AB_MERGE_C R40, R52, R79, RZ ;  /* 0x0000004f3428723e */ /* 0x002fce00048070ff */
[----:B------:R-:W1:Y:S01]  /*42f0*/  MUFU.EX2 R118, R51 ;  /* 0x0000003300767308 */ /* 0x000e620000000800 */
[----:B0-----:R-:W-:Y:S01]  /*4300*/  F2FP.SATFINITE.E4M3.F32.PACK_AB_MERGE_C R41, R41, R45, RZ ;  /* 0x0000002d2929723e */ /* 0x001fe200048070ff */
[----:B------:R-:W0:Y:S01]  /*4310*/  LDSM.16.M88.4 R68, [R120+0x10000] ;  /* 0x010000007844783b */ /* 0x000e220000000200 */
[----:B------:R-:W-:Y:S01]  /*4320*/  LOP3.LUT R114, R123, 0x1, RZ, 0x3c, !PT ;  /* 0x000000017b727812 */ /* 0x000fe200078e3cff */
[----:B------:R-:W-:Y:S02]  /*4330*/  FADD R109, -R2, R107 ;  /* 0x0000006b026d7221 */ /* 0x000fe40000000100 */
[----:B------:R-:W-:Y:S02]  /*4340*/  LDSM.16.M88.4 R56, [R120+0x10800] ;  /* 0x010800007838783b */ /* 0x000fe40000000200 */
[----:B------:R1:W-:Y:S08]  /*4350*/  MUFU.EX2 R117, R42 ;  /* 0x0000002a00757308 */ /* 0x0003f00000000800 */
[----:B------:R-:W4:Y:S01]  /*4360*/  MUFU.EX2 R116, R116 ;  /* 0x0000007400747308 */ /* 0x000f220000000800 */
[----:B-1----:R-:W-:Y:S01]  /*4370*/  F2FP.SATFINITE.E4M3.F32.PACK_AB_MERGE_C R42, R47, R77, RZ ;  /* 0x0000004d2f2a723e */ /* 0x002fe200048070ff */
[----:B------:R-:W-:Y:S01]  /*4380*/  LDSM.16.M88.4 R48, [R120+0x10400] ;  /* 0x010400007830783b */ /* 0x000fe20000000200 */
[----:B------:R-:W-:-:S02]  /*4390*/  F2FP.F16.E4M3.UNPACK_B R40, R40 ;  /* 0x00000028ff28723e */ /* 0x000fc400020006ff */
[----:B------:R-:W-:Y:S01]  /*43a0*/  F2FP.F16.E4M3.UNPACK_B R42, R42 ;  /* 0x0000002aff2a723e */ /* 0x000fe200020006ff */
[----:B------:R-:W-:Y:S01]  /*43b0*/  LDSM.16.M88.4 R52, [R120+0x10600] ;  /* 0x010600007834783b */ /* 0x000fe20000000200 */
[----:B------:R-:W-:Y:S02]  /*43c0*/  F2FP.F16.E4M3.UNPACK_B R78, R78 ;  /* 0x0000004eff4e723e */ /* 0x000fe400020006ff */
[----:B------:R-:W-:Y:S01]  /*43d0*/  F2FP.F16.E4M3.UNPACK_B R41, R41 ;  /* 0x00000029ff29723e */ /* 0x000fe200020006ff */
[----:B------:R-:W-:Y:S01]  /*43e0*/  LDSM.16.M88.4 R60, [R120+0x10a00] ;  /* 0x010a0000783c783b */ /* 0x000fe20000000200 */
[----:B------:R-:W-:Y:S02]  /*43f0*/  SEL R77, R40, R42, !P1 ;  /* 0x0000002a284d7207 */ /* 0x000fe40004800000 */
[----:B------:R-:W-:Y:S01]  /*4400*/  SEL R79, R78, R41, !P1 ;  /* 0x000000294e4f7207 */ /* 0x000fe20004800000 */
[----:B------:R-:W-:Y:S01]  /*4410*/  LDSM.16.M88.4 R64, [R120+0x10c00] ;  /* 0x010c00007840783b */ /* 0x000fe20000000200 */
[----:B----4-:R-:W-:-:S02]  /*4420*/  F2FP.SATFINITE.E4M3.F32.PACK_AB_MERGE_C R43, R3, R122, RZ ;  /* 0x0000007a032b723e */ /* 0x010fc400048070ff */
[----:B------:R-:W-:Y:S01]  /*4430*/  SEL R40, R42, R40, !P1 ;  /* 0x000000282a287207 */ /* 0x000fe20004800000 */
[----:B------:R-:W-:Y:S01]  /*4440*/  FMUL R109, R109, 1.4426950216293334961 ;  /* 0x3fb8aa3b6d6d7820 */ /* 0x000fe20000400000 */
[----:B------:R-:W-:Y:S01]  /*4450*/  SEL R78, R41, R78, !P1 ;  /* 0x0000004e294e7207 */ /* 0x000fe20004800000 */
[----:B------:R-:W-:Y:S01]  /*4460*/  LDSM.16.M88.4 R44, [R120+0x10200] ;  /* 0x01020000782c783b */ /* 0x000fe20000000200 */
[----:B------:R-:W-:Y:S02]  /*4470*/  F2FP.SATFINITE.E4M3.F32.PACK_AB_MERGE_C R41, R118, R119, RZ ;  /* 0x000000777629723e */ /* 0x000fe400048070ff */
[----:B------:R-:W-:Y:S02]  /*4480*/  F2FP.SATFINITE.E4M3.F32.PACK_AB_MERGE_C R42, R116, R117, RZ ;  /* 0x00000075742a723e */ /* 0x000fe400048070ff */
[----:B------:R-:W-:Y:S02]  /*4490*/  F2FP.F16.E4M3.UNPACK_B R43, R43 ;  /* 0x0000002bff2b723e */ /* 0x000fe400020006ff */
[----:B------:R-:W-:-:S02]  /*44a0*/  F2FP.F16.E4M3.UNPACK_B R41, R41 ;  /* 0x00000029ff29723e */ /* 0x000fc400020006ff */
[----:B------:R-:W-:-:S04]  /*44b0*/  F2FP.F16.E4M3.UNPACK_B R42, R42 ;  /* 0x0000002aff2a723e */ /* 0x000fc800020006ff */
[----:B------:R-:W-:Y:S02]  /*44c0*/  SEL R115, R41, R42, !P1 ;  /* 0x0000002a29737207 */ /* 0x000fe40004800000 */
[----:B------:R-:W-:Y:S01]  /*44d0*/  SEL R41, R42, R41, !P1 ;  /* 0x000000292a297207 */ /* 0x000fe20004800000 */
[----:B------:R-:W-:Y:S01]  /*44e0*/  FADD R42, -R0, R105 ;  /* 0x00000069002a7221 */ /* 0x000fe20000000100 */
[----:B------:R0:W-:Y:S04]  /*44f0*/  SHFL.IDX PT, R76, R40, R114, 0x1f ;  /* 0x00001f72284c7589 */ /* 0x0001e800000e0000 */
[----:B------:R-:W-:Y:S01]  /*4500*/  SHFL.IDX PT, R78, R78, R114, 0x1f ;  /* 0x00001f724e4e7589 */ /* 0x000fe200000e0000 */
[----:B------:R-:W-:-:S03]  /*4510*/  FMUL R42, R42, 1.4426950216293334961 ;  /* 0x3fb8aa3b2a2a7820 */ /* 0x000fc60000400000 */
[----:B------:R-:W1:Y:S04]  /*4520*/  SHFL.IDX PT, R77, R77, R123, 0x1f ;  /* 0x00001f7b4d4d7589 */ /* 0x000e6800000e0000 */
[----:B------:R-:W4:Y:S04]  /*4530*/  SHFL.IDX PT, R79, R79, R123, 0x1f ;  /* 0x00001f7b4f4f7589 */ /* 0x000f2800000e0000 */
[----:B------:R-:W-:Y:S01]  /*4540*/  SHFL.IDX PT, R115, R115, R123, 0x1f ;  /* 0x00001f7b73737589 */ /* 0x000fe200000e0000 */
[----:B------:R-:W1:Y:S08]  /*4550*/  MUFU.EX2 R109, R109 ;  /* 0x0000006d006d7308 */ /* 0x000e700000000800 */
[----:B------:R-:W4:Y:S01]  /*4560*/  MUFU.EX2 R108, R42 ;  /* 0x0000002a006c7308 */ /* 0x000f220000000800 */
[----:B0-----:R-:W-:Y:S01]  /*4570*/  F2FP.F16.E4M3.UNPACK_B R40, R68 ;  /* 0x00000044ff28723e */ /* 0x001fe200020006ff */
[C---:B-1----:R-:W-:Y:S01]  /*4580*/  FMUL R104, R109.reuse, R36 ;  /* 0x000000246d687220 */ /* 0x042fe20000400000 */
[----:B------:R-:W-:Y:S01]  /*4590*/  FMUL R105, R109, R37 ;  /* 0x000000256d697220 */ /* 0x000fe20000400000 */
[----:B------:R-:W-:-:S02]  /*45a0*/  SEL R36, R77, R76, !P0 ;  /* 0x0000004c4d247207 */ /* 0x000fc40004000000 */
[----:B----4-:R-:W-:Y:S01]  /*45b0*/  SEL R37, R79, R78, !P0 ;  /* 0x0000004e4f257207 */ /* 0x010fe20004000000 */
[C---:B------:R-:W-:Y:S01]  /*45c0*/  FMUL R106, R108.reuse, R38 ;  /* 0x000000266c6a7220 */ /* 0x040fe20000400000 */
        /* <DEDUP_REMOVED lines=34> */
[----:B------:R-:W-:Y:S01]  /*47f0*/  FMUL R101, R109, R101 ;  /* 0x000000656d657220 */ /* 0x000fe20000400000 */
[C---:B------:R-:W-:Y:S01]  /*4800*/  FMUL R102, R108.reuse, R102 ;  /* 0x000000666c667220 */ /* 0x040fe20000400000 */
[----:B------:R-:W-:Y:S01]  /*4810*/  FMUL R103, R108, R103 ;  /* 0x000000676c677220 */ /* 0x000fe20000400000 */
[----:B---3--:R-:W-:-:S04]  /*4820*/  F2FP.SATFINITE.E4M3.F32.PACK_AB_MERGE_C R112, R125, R124, RZ ;  /* 0x0000007c7d70723e */ /* 0x008fc800048070ff */
[----:B------:R-:W-:-:S04]  /*4830*/  F2FP.F16.E4M3.UNPACK_B R112, R112 ;  /* 0x00000070ff70723e */ /* 0x000fc800020006ff */
[----:B------:R-:W-:Y:S02]  /*4840*/  SEL R113, R112, R43, !P1 ;  /* 0x0000002b70717207 */ /* 0x000fe40004800000 */
[----:B------:R-:W-:-:S04]  /*4850*/  SEL R112, R43, R112, !P1 ;  /* 0x000000702b707207 */ /* 0x000fc80004800000 */
[----:B------:R-:W-:Y:S04]  /*4860*/  SHFL.IDX PT, R113, R113, R123, 0x1f ;  /* 0x00001f7b71717589 */ /* 0x000fe800000e0000 */
[----:B------:R-:W0:Y:S04]  /*4870*/  SHFL.IDX PT, R112, R112, R114, 0x1f ;  /* 0x00001f7270707589 */ /* 0x000e2800000e0000 */
[----:B------:R1:W3:Y:S02]  /*4880*/  SHFL.IDX PT, R114, R41, R114, 0x1f ;  /* 0x00001f7229727589 */ /* 0x0002e400000e0000 */
[----:B-1----:R-:W-:-:S02]  /*4890*/  F2FP.F16.E4M3.UNPACK_B R41, R69 ;  /* 0x00000045ff29723e */ /* 0x002fc400020006ff */
[----:B0-----:R-:W-:Y:S02]  /*48a0*/  SEL R38, R113, R112, !P0 ;  /* 0x0000007071267207 */ /* 0x001fe40004000000 */
[----:B---3--:R-:W-:-:S07]  /*48b0*/  SEL R39, R115, R114, !P0 ;  /* 0x0000007273277207 */ /* 0x008fce0004000000 */
[----:B------:R-:W-:Y:S01]  /*48c0*/  HMMA.16816.F32 R104, R36, R40, R104 ;  /* 0x000000282468723c */ /* 0x000fe20000001868 */
[----:B------:R-:W-:Y:S02]  /*48d0*/  F2FP.F16.E4M3.UNPACK_B R40, R70 ;  /* 0x00000046ff28723e */ /* 0x000fe400020006ff */
        /* <DEDUP_REMOVED lines=24> */
[----:B------:R-:W-:Y:S01]  /*4a60*/  F2FP.F16.E4M3.UNPACK_B R41, R59 ;  /* 0x0000003bff29723e */ /* 0x000fe200020006ff */
[C---:B------:R-:W-:Y:S01]  /*4a70*/  FMUL R96, R109.reuse, R96 ;  /* 0x000000606d607220 */ /* 0x040fe20000400000 */
[----:B------:R-:W-:Y:S01]  /*4a80*/  FMUL R97, R109, R97 ;  /* 0x000000616d617220 */ /* 0x000fe20000400000 */
[C---:B------:R-:W-:Y:S01]  /*4a90*/  FMUL R98, R108.reuse, R98 ;  /* 0x000000626c627220 */ /* 0x040fe20000400000 */
[----:B------:R-:W-:-:S03]  /*4aa0*/  FMUL R99, R108, R99 ;  /* 0x000000636c637220 */ /* 0x000fc60000400000 */
        /* <DEDUP_REMOVED lines=23> */
[----:B------:R-:W-:-:S07]  /*4c20*/  F2FP.F16.E4M3.UNPACK_B R41, R67 ;  /* 0x00000043ff29723e */ /* 0x000fce00020006ff */
[----:B------:R-:W-:Y:S01]  /*4c30*/  HMMA.16816.F32 R84, R36, R40, R84 ;  /* 0x000000282454723c */ /* 0x000fe20000001854 */
[----:B------:R-:W0:Y:S01]  /*4c40*/  LDSM.16.M88.4 R40, [R120+0x10e00] ;  /* 0x010e00007828783b */ /* 0x000e220000000200 */
[C---:B------:R-:W-:Y:S01]  /*4c50*/  FMUL R80, R109.reuse, R80 ;  /* 0x000000506d507220 */ /* 0x040fe20000400000 */
[C---:B------:R-:W-:Y:S01]  /*4c60*/  FMUL R81, R109.reuse, R81 ;  /* 0x000000516d517220 */ /* 0x040fe20000400000 */
[C---:B------:R-:W-:Y:S01]  /*4c70*/  FMUL R82, R108.reuse, R82 ;  /* 0x000000526c527220 */ /* 0x040fe20000400000 */
[C---:B------:R-:W-:Y:S01]  /*4c80*/  FMUL R83, R108.reuse, R83 ;  /* 0x000000536c537220 */ /* 0x040fe20000400000 */
[C---:B------:R-:W-:Y:S01]  /*4c90*/  FMUL R72, R109.reuse, R72 ;  /* 0x000000486d487220 */ /* 0x040fe20000400000 */
[----:B------:R-:W-:Y:S01]  /*4ca0*/  FMUL R73, R109, R73 ;  /* 0x000000496d497220 */ /* 0x000fe20000400000 */
[C---:B------:R-:W-:Y:S01]  /*4cb0*/  FMUL R74, R108.reuse, R74 ;  /* 0x0000004a6c4a7220 */ /* 0x040fe20000400000 */
[----:B--2---:R-:W-:Y:S01]  /*4cc0*/  FMUL R75, R108, R75 ;  /* 0x0000004b6c4b7220 */ /* 0x004fe20000400000 */
[----:B------:R-:W-:-:S02]  /*4cd0*/  SEL R76, R76, R77, !P0 ;  /* 0x0000004d4c4c7207 */ /* 0x000fc40004000000 */
[----:B------:R-:W-:Y:S02]  /*4ce0*/  SEL R77, R78, R79, !P0 ;  /* 0x0000004f4e4d7207 */ /* 0x000fe40004000000 */
[----:B------:R-:W-:Y:S02]  /*4cf0*/  SEL R78, R112, R113, !P0 ;  /* 0x00000071704e7207 */ /* 0x000fe40004000000 */
[----:B------:R-:W-:Y:S02]  /*4d00*/  SEL R79, R114, R115, !P0 ;  /* 0x00000073724f7207 */ /* 0x000fe40004000000 */
[----:B------:R-:W-:Y:S02]  /*4d10*/  F2FP.F16.E4M3.UNPACK_B R68, R68.H1 ;  /* 0x00000044ff44723e */ /* 0x000fe400030006ff */
[----:B------:R-:W-:Y:S02]  /*4d20*/  F2FP.F16.E4M3.UNPACK_B R69, R69.H1 ;  /* 0x00000045ff45723e */ /* 0x000fe400030006ff */
[----:B0-----:R-:W-:-:S02]  /*4d30*/  F2FP.F16.E4M3.UNPACK_B R110, R40 ;  /* 0x00000028ff6e723e */ /* 0x001fc400020006ff */
[----:B------:R-:W-:-:S07]  /*4d40*/  F2FP.F16.E4M3.UNPACK_B R111, R41 ;  /* 0x00000029ff6f723e */ /* 0x000fce00020006ff */
[----:B------:R-:W-:Y:S01]  /*4d50*/  HMMA.16816.F32 R80, R36, R110, R80 ;  /* 0x0000006e2450723c */ /* 0x000fe20000001850 */
[----:B------:R-:W-:Y:S02]  /*4d60*/  F2FP.F16.E4M3.UNPACK_B R110, R42 ;  /* 0x0000002aff6e723e */ /* 0x000fe400020006ff */
[----:B------:R-:W-:-:S07]  /*4d70*/  F2FP.F16.E4M3.UNPACK_B R111, R43 ;  /* 0x0000002bff6f723e */ /* 0x000fce00020006ff */
[----:B------:R-:W-:Y:S01]  /*4d80*/  HMMA.16816.F32 R72, R36, R110, R72 ;  /* 0x0000006e2448723c */ /* 0x000fe20000001848 */
[----:B------:R-:W2:Y:S04]  /*4d90*/  LDL.LU R110, [R1+0x20] ;  /* 0x00002000016e7983 */ /* 0x000ea80000300800 */
[----:B------:R-:W3:Y:S04]  /*4da0*/  LDL.LU R111, [R1+0x8] ;  /* 0x00000800016f7983 */ /* 0x000ee80000300800 */
[----:B------:R-:W4:Y:S01]  /*4db0*/  LDL.LU R112, [R1+0x28] ;  /* 0x0000280001707983 */ /* 0x000f220000300800 */
[----:B------:R-:W-:Y:S03]  /*4dc0*/  HMMA.16816.F32 R36, R76, R68, R104 ;  /* 0x000000444c24723c */ /* 0x000fe60000001868 */
[----:B------:R-:W2:Y:S04]  /*4dd0*/  LDL.LU R113, [R1+0xc] ;  /* 0x00000c0001717983 */ /* 0x000ea80000300800 */
[----:B------:R-:W2:Y:S04]  /*4de0*/  LDL.LU R114, [R1+0x10] ;  /* 0x0000100001727983 */ /* 0x000ea80000300800 */
[----:B------:R-:W2:Y:S04]  /*4df0*/  LDL.LU R115, [R1+0x14] ;  /* 0x0000140001737983 */ /* 0x000ea80000300800 */
[----:B------:R-:W3:Y:S04]  /*4e00*/  LDL.LU R106, [R1+0x24] ;  /* 0x00002400016a7983 */ /* 0x000ee80000300800 */
[----:B------:R-:W3:Y:S01]  /*4e10*/  LDL.LU R107, [R1+0x2c] ;  /* 0x00002c00016b7983 */ /* 0x000ee20000300800 */
[----:B------:R-:W-:-:S02]  /*4e20*/  F2FP.F16.E4M3.UNPACK_B R44, R44.H1 ;  /* 0x0000002cff2c723e */ /* 0x000fc400030006ff */
[----:B------:R-:W-:Y:S02]  /*4e30*/  F2FP.F16.E4M3.UNPACK_B R45, R45.H1 ;  /* 0x0000002dff2d723e */ /* 0x000fe400030006ff */
[----:B------:R-:W-:Y:S02]  /*4e40*/  F2FP.F16.E4M3.UNPACK_B R46, R46.H1 ;  /* 0x0000002eff2e723e */ /* 0x000fe400030006ff */
[----:B------:R-:W-:-:S03]  /*4e50*/  F2FP.F16.E4M3.UNPACK_B R47, R47.H1 ;  /* 0x0000002fff2f723e */ /* 0x000fc600030006ff */
[C---:B------:R-:W-:Y:S08]  /*4e60*/  HMMA.16816.F32 R28, R76.reuse, R44, R28 ;  /* 0x0000002c4c1c723c */ /* 0x040ff0000000181c */
[----:B------:R-:W-:Y:S01]  /*4e70*/  HMMA.16816.F32 R24, R76, R46, R24 ;  /* 0x0000002e4c18723c */ /* 0x000fe20000001818 */
[----:B------:R-:W-:Y:S02]  /*4e80*/  F2FP.F16.E4M3.UNPACK_B R50, R50.H1 ;  /* 0x00000032ff32723e */ /* 0x000fe400030006ff */
[----:B------:R-:W-:-:S02]  /*4e90*/  F2FP.F16.E4M3.UNPACK_B R51, R51.H1 ;  /* 0x00000033ff33723e */ /* 0x000fc400030006ff */
[----:B------:R-:W-:Y:S02]  /*4ea0*/  F2FP.F16.E4M3.UNPACK_B R48, R48.H1 ;  /* 0x00000030ff30723e */ /* 0x000fe400030006ff */
[----:B------:R-:W-:-:S03]  /*4eb0*/  F2FP.F16.E4M3.UNPACK_B R49, R49.H1 ;  /* 0x00000031ff31723e */ /* 0x000fc600030006ff */
[C---:B------:R-:W-:Y:S08]  /*4ec0*/  HMMA.16816.F32 R16, R76.reuse, R50, R16 ;  /* 0x000000324c10723c */ /* 0x040ff00000001810 */
[----:B------:R-:W-:Y:S01]  /*4ed0*/  HMMA.16816.F32 R20, R76, R48, R20 ;  /* 0x000000304c14723c */ /* 0x000fe20000001814 */
[----:B--2---:R-:W-:Y:S01]  /*4ee0*/  FADD R45, R115, R114 ;  /* 0x00000072732d7221 */ /* 0x004fe20000000000 */
[----:B---3--:R-:W-:-:S04]  /*4ef0*/  FADD R44, R107, R106 ;  /* 0x0000006a6b2c7221 */ /* 0x008fc80000000000 */
[----:B----4-:R-:W-:Y:S01]  /*4f00*/  FADD R46, R112, R44 ;  /* 0x0000002c702e7221 */ /* 0x010fe20000000000 */
[----:B------:R-:W-:-:S03]  /*4f10*/  FADD R44, R113, R45 ;  /* 0x0000002d712c7221 */ /* 0x000fc60000000000 */
[----:B------:R-:W-:Y:S01]  /*4f20*/  FADD R45, R110, R46 ;  /* 0x0000002e6e2d7221 */ /* 0x000fe20000000000 */
[----:B------:R-:W-:-:S03]  /*4f30*/  FADD R44, R111, R44 ;  /* 0x0000002c6f2c7221 */ /* 0x000fc60000000000 */
[----:B------:R-:W-:Y:S01]  /*4f40*/  FADD R45, R124, R45 ;  /* 0x0000002d7c2d7221 */ /* 0x000fe20000000000 */
[----:B------:R-:W-:-:S03]  /*4f50*/  FADD R119, R119, R44 ;  /* 0x0000002c77777221 */ /* 0x000fc60000000000 */
[----:B------:R-:W-:-:S04]  /*4f60*/  FADD R44, R125, R45 ;  /* 0x0000002d7d2c7221 */ /* 0x000fc80000000000 */
[----:B------:R-:W-:Y:S02]  /*4f70*/  FADD R44, R122, R44 ;  /* 0x0000002c7a2c7221 */ /* 0x000fe40000000000 */
[----:B------:R0:W5:Y:S02]  /*4f80*/  LDL.LU R122, [R1+0xc8] ;  /* 0x0000c800017a7983 */ /* 0x0001640000300800 */
[----:B------:R-:W-:Y:S02]  /*4f90*/  FADD R44, R3, R44 ;  /* 0x0000002c032c7221 */ /* 0x000fe40000000000 */
[----:B------:R-:W2:Y:S04]  /*4fa0*/  LDL.LU R3, [R1+0xc4] ;  /* 0x0000c40001037983 */ /* 0x000ea80000300800 */
[----:B------:R-:W3:Y:S04]  /*4fb0*/  LDL.LU R50, [R1+0x38] ;  /* 0x0000380001327983 */ /* 0x000ee80000300800 */
[----:B------:R-:W4:Y:S04]  /*4fc0*/  LDL.LU R49, [R1+0x34] ;  /* 0x0000340001317983 */ /* 0x000f280000300800 */
[----:B------:R-:W2:Y:S01]  /*4fd0*/  LDL R48, [R1+0x30] ;  /* 0x0000300001307983 */ /* 0x000ea20000100800 */
[----:B------:R-:W-:-:S04]  /*4fe0*/  FADD R119, R118, R119 ;  /* 0x0000007776777221 */ /* 0x000fc80000000000 */
[----:B------:R-:W-:Y:S01]  /*4ff0*/  FADD R117, R117, R119 ;  /* 0x0000007775757221 */ /* 0x000fe20000000000 */
[----:B------:R-:W1:Y:S03]  /*5000*/  SHFL.BFLY PT, R45, R44, 0x2, 0x1f ;  /* 0x0c401f002c2d7f89 */ /* 0x000e6600000e0000 */
[----:B------:R-:W-:-:S05]  /*5010*/  FADD R116, R116, R117 ;  /* 0x0000007574747221 */ /* 0x000fca0000000000 */
[----:B------:R-:W0:Y:S01]  /*5020*/  SHFL.BFLY PT, R46, R116, 0x2, 0x1f ;  /* 0x0c401f00742e7f89 */ /* 0x000e2200000e0000 */
[----:B-1----:R-:W-:-:S05]  /*5030*/  FADD R45, R44, R45 ;  /* 0x0000002d2c2d7221 */ /* 0x002fca0000000000 */
[----:B------:R-:W1:Y:S01]  /*5040*/  SHFL.BFLY PT, R44, R45, 0x1, 0x1f ;  /* 0x0c201f002d2c7f89 */ /* 0x000e6200000e0000 */
[----:B0-----:R-:W-:-:S05]  /*5050*/  FADD R46, R116, R46 ;  /* 0x0000002e742e7221 */ /* 0x001fca0000000000 */
[----:B------:R-:W0:Y:S01]  /*5060*/  SHFL.BFLY PT, R47, R46, 0x1, 0x1f ;  /* 0x0c201f002e2f7f89 */ /* 0x000e2200000e0000 */
[----:B------:R-:W-:Y:S02]  /*5070*/  F2FP.F16.E4M3.UNPACK_B R70, R70.H1 ;  /* 0x00000046ff46723e */ /* 0x000fe400030006ff */
[----:B------:R-:W-:Y:S02]  /*5080*/  F2FP.F16.E4M3.UNPACK_B R71, R71.H1 ;  /* 0x00000047ff47723e */ /* 0x000fe400030006ff */
[----:B------:R-:W-:Y:S02]  /*5090*/  F2FP.F16.E4M3.UNPACK_B R52, R52.H1 ;  /* 0x00000034ff34723e */ /* 0x000fe400030006ff */
[----:B------:R-:W-:Y:S02]  /*50a0*/  F2FP.F16.E4M3.UNPACK_B R53, R53.H1 ;  /* 0x00000035ff35723e */ /* 0x000fe400030006ff */
[----:B------:R-:W-:Y:S01]  /*50b0*/  F2FP.F16.E4M3.UNPACK_B R54, R54.H1 ;  /* 0x00000036ff36723e */ /* 0x000fe200030006ff */
[----:B-1----:R-:W-:Y:S01]  /*50c0*/  FADD R44, R45, R44 ;  /* 0x0000002c2d2c7221 */ /* 0x002fe20000000000 */
[----:B------:R-:W-:-:S02]  /*50d0*/  F2FP.F16.E4M3.UNPACK_B R55, R55.H1 ;  /* 0x00000037ff37723e */ /* 0x000fc400030006ff */
[----:B------:R-:W-:Y:S01]  /*50e0*/  F2FP.F16.E4M3.UNPACK_B R56, R56.H1 ;  /* 0x00000038ff38723e */ /* 0x000fe200030006ff */
[----:B0-----:R-:W-:Y:S01]  /*50f0*/  FADD R47, R46, R47 ;  /* 0x0000002f2e2f7221 */ /* 0x001fe20000000000 */
[----:B------:R-:W-:Y:S02]  /*5100*/  F2FP.F16.E4M3.UNPACK_B R57, R57.H1 ;  /* 0x00000039ff39723e */ /* 0x000fe400030006ff */
[----:B------:R-:W-:Y:S02]  /*5110*/  F2FP.F16.E4M3.UNPACK_B R58, R58.H1 ;  /* 0x0000003aff3a723e */ /* 0x000fe400030006ff */
[----:B------:R-:W-:Y:S02]  /*5120*/  F2FP.F16.E4M3.UNPACK_B R59, R59.H1 ;  /* 0x0000003bff3b723e */ /* 0x000fe400030006ff */
[----:B------:R-:W-:Y:S02]  /*5130*/  F2FP.F16.E4M3.UNPACK_B R60, R60.H1 ;  /* 0x0000003cff3c723e */ /* 0x000fe400030006ff */
[----:B------:R-:W-:-:S02]  /*5140*/  F2FP.F16.E4M3.UNPACK_B R61, R61.H1 ;  /* 0x0000003dff3d723e */ /* 0x000fc400030006ff */
[----:B------:R-:W-:Y:S02]  /*5150*/  F2FP.F16.E4M3.UNPACK_B R62, R62.H1 ;  /* 0x0000003eff3e723e */ /* 0x000fe400030006ff */
        /* <DEDUP_REMOVED lines=8> */
[----:B------:R-:W-:Y:S01]  /*51e0*/  F2FP.F16.E4M3.UNPACK_B R43, R43.H1 ;  /* 0x0000002bff2b723e */ /* 0x000fe200030006ff */
[----:B------:R-:W-:Y:S01]  /*51f0*/  HMMA.16816.F32 R32, R76, R70, R32 ;  /* 0x000000464c20723c */ /* 0x000fe20000001820 */
[----:B------:R-:W-:-:S07]  /*5200*/  UIADD3 UR5, UPT, UPT, UR5, 0x20, URZ ;  /* 0x0000002005057890 */ /* 0x000fce000fffe0ff */
[----:B------:R-:W-:Y:S01]  /*5210*/  HMMA.16816.F32 R12, R76, R52, R12 ;  /* 0x000000344c0c723c */ /* 0x000fe2000000180c */
[----:B------:R-:W-:-:S07]  /*5220*/  UISETP.GE.AND UP0, UPT, UR5, UR12, UPT ;  /* 0x0000000c0500728c */ /* 0x000fce000bf06270 */
[C---:B------:R-:W-:Y:S08]  /*5230*/  HMMA.16816.F32 R8, R76.reuse, R54, R8 ;  /* 0x000000364c08723c */ /* 0x040ff00000001808 */
[C---:B------:R-:W-:Y:S08]  /*5240*/  HMMA.16816.F32 R4, R76.reuse, R56, R4 ;  /* 0x000000384c04723c */ /* 0x040ff00000001804 */
[C---:B------:R-:W-:Y:S08]  /*5250*/  HMMA.16816.F32 R100, R76.reuse, R58, R100 ;  /* 0x0000003a4c64723c */ /* 0x040ff00000001864 */
[C---:B------:R-:W-:Y:S08]  /*5260*/  HMMA.16816.F32 R96, R76.reuse, R60, R96 ;  /* 0x0000003c4c60723c */ /* 0x040ff00000001860 */
[C---:B------:R-:W-:Y:S08]  /*5270*/  HMMA.16816.F32 R92, R76.reuse, R62, R92 ;  /* 0x0000003e4c5c723c */ /* 0x040ff0000000185c */
[C---:B------:R-:W-:Y:S08]  /*5280*/  HMMA.16816.F32 R88, R76.reuse, R64, R88 ;  /* 0x000000404c58723c */ /* 0x040ff00000001858 */
[C---:B------:R-:W-:Y:S08]  /*5290*/  HMMA.16816.F32 R84, R76.reuse, R66, R84 ;  /* 0x000000424c54723c */ /* 0x040ff00000001854 */
[C---:B------:R-:W-:Y:S08]  /*52a0*/  HMMA.16816.F32 R80, R76.reuse, R40, R80 ;  /* 0x000000284c50723c */ /* 0x040ff00000001850 */
[----:B------:R-:W-:Y:S01]  /*52b0*/  HMMA.16816.F32 R72, R76, R42, R72 ;  /* 0x0000002a4c48723c */ /* 0x000fe20000001848 */
[----:B------:R-:W-:Y:S01]  /*52c0*/  ULEA UR4, UR9, UR4, 0x5 ;  /* 0x0000000409047291 */ /* 0x000fe2000f8e28ff */
[----:B---3--:R-:W-:Y:S01]  /*52d0*/  FFMA R50, R109, R50, R44 ;  /* 0x000000326d327223 */ /* 0x008fe2000000002c */
[----:B----4-:R-:W-:-:S04]  /*52e0*/  FFMA R49, R108, R49, R47 ;  /* 0x000000316c317223 */ /* 0x010fc8000000002f */
[----:B------:R0:W-:Y:S04]  /*52f0*/  STL [R1+0x38], R50 ;  /* 0x0000383201007387 */ /* 0x0001e80000100800 */
[----:B------:R0:W-:Y:S04]  /*5300*/  STL [R1+0x4], R2 ;  /* 0x0000040201007387 */ /* 0x0001e80000100800 */
[----:B------:R0:W-:Y:S04]  /*5310*/  STL [R1+0x34], R49 ;  /* 0x0000343101007387 */ /* 0x0001e80000100800 */
[----:B------:R0:W-:Y:S01]  /*5320*/  STL [R1], R0 ;  /* 0x0000000001007387 */ /* 0x0001e20000100800 */
[----:B--2---:R-:W-:Y:S01]  /*5330*/  IMAD R3, R48, 0x20, R3 ;  /* 0x0000002030037824 */ /* 0x004fe200078e0203 */
[----:B------:R-:W-:Y:S06]  /*5340*/  BRA.U !UP0, `(.L_x_1) ;  /* 0xffffffd508ec7547 */ /* 0x000fec000b83ffff */
[----:B------:R-:W-:-:S07]  /*5350*/  IMAD.MOV.U32 R3, RZ, RZ, R0 ;  /* 0x000000ffff037224 */ /* 0x000fce00078e0000 */
.L_x_0:
[----:B------:R-:W2:Y:S04]  /*5360*/  LDL.LU R44, [R1+0x34] ;  /* 0x00003400012c7983 */ /* 0x000ea80000300800 */
[----:B------:R-:W3:Y:S01]  /*5370*/  LDL.LU R45, [R1+0x38] ;  /* 0x00003800012d7983 */ /* 0x000ee20000300800 */
[----:B------:R-:W1:Y:S01]  /*5380*/  S2UR UR8, SR_CgaCtaId ;  /* 0x00000000000879c3 */ /* 0x000e620000008800 */
[----:B------:R-:W-:Y:S01]  /*5390*/  UMOV UR6, 0x400 ;  /* 0x0000040000067882 */ /* 0x000fe20000000000 */
[----:B0-----:R-:W0:Y:S01]  /*53a0*/  S2R R0, SR_TID.X ;  /* 0x0000000000007919 */ /* 0x001e220000002100 */
[----:B------:R-:W4:Y:S01]  /*53b0*/  S2R R68, SR_TID.X ;  /* 0x0000000000447919 */ /* 0x000f220000002100 */
[----:B------:R-:W4:Y:S01]  /*53c0*/  S2R R66, SR_CTAID.X ;  /* 0x0000000000427919 */ /* 0x000f220000002500 */
[----:B-1----:R-:W-:-:S02]  /*53d0*/  ULEA UR4, UR8, UR6, 0x18 ;  /* 0x0000000608047291 */ /* 0x002fc4000f8ec0ff */
[----:B------:R-:W-:Y:S01]  /*53e0*/  ULEA UR6, UR8, UR6, 0x18 ;  /* 0x0000000608067291 */ /* 0x000fe2000f8ec0ff */
[C---:B0-----:R-:W-:Y:S01]  /*53f0*/  LOP3.LUT R42, R0.reuse, 0x7, RZ, 0xc0, !PT ;  /* 0x00000007002a7812 */ /* 0x041fe200078ec0ff */
[C---:B------:R-:W-:Y:S01]  /*5400*/  IMAD.SHL.U32 R40, R0.reuse, 0x4, RZ ;  /* 0x0000000400287824 */ /* 0x040fe200078e00ff */
[----:B------:R-:W-:Y:S02]  /*5410*/  LOP3.LUT R51, R0, 0x8, RZ, 0xc0, !PT ;  /* 0x0000000800337812 */ /* 0x000fe400078ec0ff */
[----:B------:R-:W-:Y:S02]  /*5420*/  LEA R41, R42, UR4, 0x4 ;  /* 0x000000042a297c11 */ /* 0x000fe4000f8e20ff */
[----:B------:R-:W-:Y:S02]  /*5430*/  LOP3.LUT R40, R40, 0x3c0, RZ, 0xc0, !PT ;  /* 0x000003c028287812 */ /* 0x000fe400078ec0ff */
[----:B----4-:R-:W-:Y:S01]  /*5440*/  LOP3.LUT R68, R68, 0xff, RZ, 0xc0, !PT ;  /* 0x000000ff44447812 */ /* 0x010fe200078ec0ff */
[----:B------:R-:W-:-:S02]  /*5450*/  IMAD R43, R42, -0x8, R41 ;  /* 0xfffffff82a2b7824 */ /* 0x000fc400078e0229 */
[----:B------:R-:W-:Y:S02]  /*5460*/  IMAD R41, R51, 0x200, R41 ;  /* 0x0000020033297824 */ /* 0x000fe400078e0229 */
[----:B------:R-:W-:Y:S02]  /*5470*/  IMAD.IADD R50, R40, 0x1, R43 ;  /* 0x0000000128327824 */ /* 0x000fe400078e022b */
[----:B------:R-:W-:Y:S02]  /*5480*/  IMAD.SHL.U32 R40, R0, 0x8, RZ ;  /* 0x0000000800287824 */ /* 0x000fe400078e00ff */
[----:B------:R-:W-:-:S03]  /*5490*/  IMAD R66, R66, 0x100, R68 ;  /* 0x0000010042427824 */ /* 0x000fc600078e0244 */
[----:B------:R-:W-:-:S05]  /*54a0*/  LOP3.LUT R40, R40, 0xf80, RZ, 0xc0, !PT ;  /* 0x00000f8028287812 */ /* 0x000fca00078ec0ff */
[----:B------:R-:W-:Y:S01]  /*54b0*/  IMAD.IADD R41, R40, 0x1, R41 ;  /* 0x0000000128297824 */ /* 0x000fe200078e0229 */
[----:B------:R-:W-:Y:S01]  /*54c0*/  LEA.HI R40, R51, R50, RZ, 0x1f ;  /* 0x0000003233287211 */ /* 0x000fe200078ff8ff */
[----:B------:R-:W-:Y:S01]  /*54d0*/  BAR.SYNC.DEFER_BLOCKING 0x0 ;  /* 0x0000000000007b1d */ /* 0x000fe20000010000 */
[----:B--2---:R-:W-:Y:S02]  /*54e0*/  IMAD.MOV.U32 R63, RZ, RZ, R44 ;  /* 0x000000ffff3f7224 */ /* 0x004fe400078e002c */
[----:B---3--:R-:W-:-:S03]  /*54f0*/  IMAD.MOV.U32 R62, RZ, RZ, R45 ;  /* 0x000000ffff3e7224 */ /* 0x008fc600078e002d */
[C---:B------:R-:W-:Y:S01]  /*5500*/  FSETP.GT.AND P0, PT, |R63|.reuse, 8.50705917302346158658e+37, PT ;  /* 0x7e8000003f00780b */ /* 0x040fe20003f04200 */
[C---:B------:R-:W-:Y:S01]  /*5510*/  FMUL R42, R63.reuse, 8388608 ;  /* 0x4b0000003f2a7820 */ /* 0x040fe20000400000 */
[----:B------:R-:W-:Y:S01]  /*5520*/  FSETP.GEU.AND P2, PT, R63, 1.175494350822287508e-38, PT ;  /* 0x008000003f00780b */ /* 0x000fe20003f4e000 */
[C---:B------:R-:W-:Y:S01]  /*5530*/  FMUL R43, R62.reuse, 8388608 ;  /* 0x4b0000003e2b7820 */ /* 0x040fe20000400000 */
[----:B------:R-:W-:Y:S02]  /*5540*/  FSETP.GEU.AND P1, PT, R62, 1.175494350822287508e-38, PT ;  /* 0x008000003e00780b */ /* 0x000fe40003f2e000 */
[----:B------:R-:W-:Y:S02]  /*5550*/  FSEL R42, R42, R63, !P2 ;  /* 0x0000003f2a2a7208 */ /* 0x000fe40005000000 */
[----:B------:R-:W-:Y:S02]  /*5560*/  FSEL R43, R43, R62, !P1 ;  /* 0x0000003e2b2b7208 */ /* 0x000fe40004800000 */
[----:B------:R-:W-:Y:S01]  /*5570*/  FSEL R45, RZ, -23, P1 ;  /* 0xc1b80000ff2d7808 */ /* 0x000fe20000800000 */
[----:B------:R-:W-:Y:S01]  /*5580*/  VIADD R47, R42, 0xc0cafb0d ;  /* 0xc0cafb0d2a2f7836 */ /* 0x000fe20000000000 */
[----:B------:R-:W-:Y:S01]  /*5590*/  FSETP.GT.AND P1, PT, |R62|, 8.50705917302346158658e+37, PT ;  /* 0x7e8000003e00780b */ /* 0x000fe20003f24200 */
[----:B------:R-:W-:Y:S01]  /*55a0*/  @P0 FMUL R75, R75, 0.25 ;  /* 0x3e8000004b4b0820 */ /* 0x000fe20000400000 */
[----:B------:R-:W-:Y:S01]  /*55b0*/  FSEL R48, RZ, -23, P2 ;  /* 0xc1b80000ff307808 */ /* 0x000fe20001000000 */
[----:B------:R-:W-:Y:S01]  /*55c0*/  @P0 FMUL R74, R74, 0.25 ;  /* 0x3e8000004a4a0820 */ /* 0x000fe20000400000 */
[----:B------:R-:W-:Y:S01]  /*55d0*/  FSETP.GEU.AND P2, PT, |R63|, 1.175494350822287508e-38, PT ;  /* 0x008000003f00780b */ /* 0x000fe20003f4e200 */
[----:B------:R-:W-:Y:S01]  /*55e0*/  @P0 FMUL R83, R83, 0.25 ;  /* 0x3e80000053530820 */ /* 0x000fe20000400000 */
        /* <DEDUP_REMOVED lines=30> */
[C---:B------:R-:W-:Y:S01]  /*57d0*/  FSETP.GEU.AND P0, PT, |R62|.reuse, 1.175494350822287508e-38, PT ;  /* 0x008000003e00780b */ /* 0x040fe20003f0e200 */
[----:B------:R-:W-:Y:S01]  /*57e0*/  @P1 FMUL R62, R62, 0.25 ;  /* 0x3e8000003e3e1820 */ /* 0x000fe20000400000 */
[----:B------:R-:W-:-:S02]  /*57f0*/  VIADD R46, R43, 0xc0cafb0d ;  /* 0xc0cafb0d2b2e7836 */ /* 0x000fc40000000000 */
[----:B------:R-:W-:Y:S01]  /*5800*/  @!P2 FMUL R63, R63, 16777216 ;  /* 0x4b8000003f3fa820 */ /* 0x000fe20000400000 */
[----:B------:R-:W-:Y:S01]  /*5810*/  @P1 FMUL R29, R29, 0.25 ;  /* 0x3e8000001d1d1820 */ /* 0x000fe20000400000 */
[----:B------:R-:W-:Y:S01]  /*5820*/  @P1 FMUL R28, R28, 0.25 ;  /* 0x3e8000001c1c1820 */ /* 0x000fe20000400000 */
[----:B------:R-:W-:Y:S01]  /*5830*/  @P1 FMUL R33, R33, 0.25 ;  /* 0x3e80000021211820 */ /* 0x000fe20000400000 */
[----:B------:R-:W-:Y:S01]  /*5840*/  @P1 FMUL R32, R32, 0.25 ;  /* 0x3e80000020201820 */ /* 0x000fe20000400000 */
[----:B------:R-:W-:Y:S01]  /*5850*/  @P1 FMUL R37, R37, 0.25 ;  /* 0x3e80000025251820 */ /* 0x000fe20000400000 */
[----:B------:R-:W-:Y:S01]  /*5860*/  MUFU.RCP R63, R63 ;  /* 0x0000003f003f7308 */ /* 0x000fe20000001000 */
[----:B------:R-:W-:Y:S01]  /*5870*/  @P1 FMUL R36, R36, 0.25 ;  /* 0x3e80000024241820 */ /* 0x000fe20000400000 */
[----:B------:R-:W-:Y:S01]  /*5880*/  @P1 FMUL R4, R4, 0.25 ;  /* 0x3e80000004041820 */ /* 0x000fe20000400000 */
[----:B------:R-:W-:Y:S01]  /*5890*/  @P1 FMUL R25, R25, 0.25 ;  /* 0x3e80000019191820 */ /* 0x000fe20000400000 */
[----:B------:R-:W-:Y:S01]  /*58a0*/  @!P0 FMUL R62, R62, 16777216 ;  /* 0x4b8000003e3e8820 */ /* 0x000fe20000400000 */
[----:B------:R-:W-:Y:S01]  /*58b0*/  LOP3.LUT R46, R46, 0xff800000, RZ, 0xc0, !PT ;  /* 0xff8000002e2e7812 */ /* 0x000fe200078ec0ff */
[----:B------:R-:W-:Y:S01]  /*58c0*/  @P1 FMUL R13, R13, 0.25 ;  /* 0x3e8000000d0d1820 */ /* 0x000fe20000400000 */
[----:B------:R-:W-:Y:S01]  /*58d0*/  @P1 FMUL R12, R12, 0.25 ;  /* 0x3e8000000c0c1820 */ /* 0x000fe20000400000 */
[----:B------:R-:W-:Y:S01]  /*58e0*/  @P1 FMUL R17, R17, 0.25 ;  /* 0x3e80000011111820 */ /* 0x000fe20000400000 */
[----:B------:R-:W-:Y:S01]  /*58f0*/  @P1 FMUL R16, R16, 0.25 ;  /* 0x3e80000010101820 */ /* 0x000fe20000400000 */
[----:B------:R-:W0:Y:S01]  /*5900*/  MUFU.RCP R62, R62 ;  /* 0x0000003e003e7308 */ /* 0x000e220000001000 */
[----:B------:R-:W-:Y:S01]  /*5910*/  @P1 FMUL R21, R21, 0.25 ;  /* 0x3e80000015151820 */ /* 0x000fe20000400000 */
[----:B------:R-:W-:Y:S01]  /*5920*/  @P1 FMUL R20, R20, 0.25 ;  /* 0x3e80000014141820 */ /* 0x000fe20000400000 */
[----:B------:R-:W-:Y:S01]  /*5930*/  @P1 FMUL R24, R24, 0.25 ;  /* 0x3e80000018181820 */ /* 0x000fe20000400000 */
[----:B------:R-:W-:Y:S01]  /*5940*/  @!P0 FMUL R29, R29, 16777216 ;  /* 0x4b8000001d1d8820 */ /* 0x000fe20000400000 */
[----:B------:R-:W-:Y:S01]  /*5950*/  @!P0 FMUL R28, R28, 16777216 ;  /* 0x4b8000001c1c8820 */ /* 0x000fe20000400000 */
[----:B------:R-:W-:Y:S01]  /*5960*/  @!P0 FMUL R33, R33, 16777216 ;  /* 0x4b80000021218820 */ /* 0x000fe20000400000 */
[----:B------:R-:W-:Y:S01]  /*5970*/  @!P0 FMUL R32, R32, 16777216 ;  /* 0x4b80000020208820 */ /* 0x000fe20000400000 */
[----:B------:R-:W-:Y:S01]  /*5980*/  @!P0 FMUL R37, R37, 16777216 ;  /* 0x4b80000025258820 */ /* 0x000fe20000400000 */
[----:B------:R-:W-:Y:S01]  /*5990*/  @!P0 FMUL R36, R36, 16777216 ;  /* 0x4b80000024248820 */ /* 0x000fe20000400000 */
[----:B------:R-:W-:Y:S01]  /*59a0*/  LOP3.LUT R47, R47, 0xff800000, RZ, 0xc0, !PT ;  /* 0xff8000002f2f7812 */ /* 0x000fe200078ec0ff */
[----:B------:R-:W-:Y:S01]  /*59b0*/  @!P2 FMUL R31, R31, 16777216 ;  /* 0x4b8000001f1fa820 */ /* 0x000fe20000400000 */
        /* <DEDUP_REMOVED lines=12> */
[----:B------:R-:W-:Y:S01]  /*5a80*/  @P1 FMUL R5, R5, 0.25 ;  /* 0x3e80000005051820 */ /* 0x000fe20000400000 */
[----:B------:R-:W-:Y:S01]  /*5a90*/  @!P0 FMUL R25, R25, 16777216 ;  /* 0x4b80000019198820 */ /* 0x000fe20000400000 */
[----:B------:R-:W-:Y:S01]  /*5aa0*/  I2FP.F32.S32 R44, R46 ;  /* 0x0000002e002c7245 */ /* 0x000fe20000201400 */
        /* <DEDUP_REMOVED lines=8> */
[----:B------:R-:W-:Y:S01]  /*5b30*/  @!P0 FMUL R24, R24, 16777216 ;  /* 0x4b80000018188820 */ /* 0x000fe20000400000 */
[C---:B0-----:R-:W-:Y:S01]  /*5b40*/  FMUL R37, R62.reuse, R37 ;  /* 0x000000253e257220 */ /* 0x041fe20000400000 */
[C---:B------:R-:W-:Y:S01]  /*5b50*/  FMUL R36, R62.reuse, R36 ;  /* 0x000000243e247220 */ /* 0x040fe20000400000 */
[C---:B------:R-:W-:Y:S01]  /*5b60*/  FMUL R33, R62.reuse, R33 ;  /* 0x000000213e217220 */ /* 0x040fe20000400000 */
[C---:B------:R-:W-:Y:S01]  /*5b70*/  FMUL R32, R62.reuse, R32 ;  /* 0x000000203e207220 */ /* 0x040fe20000400000 */
[C---:B------:R-:W-:Y:S01]  /*5b80*/  FMUL R29, R62.reuse, R29 ;  /* 0x0000001d3e1d7220 */ /* 0x040fe20000400000 */
[----:B------:R-:W-:Y:S01]  /*5b90*/  FMUL R28, R62, R28 ;  /* 0x0000001c3e1c7220 */ /* 0x000fe20000400000 */
[----:B------:R-:W-:Y:S01]  /*5ba0*/  I2FP.F32.S32 R49, R47 ;  /* 0x0000002f00317245 */ /* 0x000fe20000201400 */
[----:B------:R-:W-:Y:S01]  /*5bb0*/  @!P2 FMUL R91, R91, 16777216 ;  /* 0x4b8000005b5ba820 */ /* 0x000fe20000400000 */
[----:B------:R-:W-:Y:S01]  /*5bc0*/  @!P2 FMUL R90, R90, 16777216 ;  /* 0x4b8000005a5aa820 */ /* 0x000fe20000400000 */
        /* <DEDUP_REMOVED lines=22> */
[----:B------:R-:W-:Y:S01]  /*5d30*/  FMUL R64, R62, R4 ;  /* 0x000000043e407220 */ /* 0x000fe20000400000 */
[----:B------:R-:W-:Y:S01]  /*5d40*/  @!P2 FMUL R75, R75, 16777216 ;  /* 0x4b8000004b4ba820 */ /* 0x000fe20000400000 */
[----:B------:R-:W-:Y:S01]  /*5d50*/  @!P2 FMUL R74, R74, 16777216 ;  /* 0x4b8000004a4aa820 */ /* 0x000fe20000400000 */
[----:B------:R-:W-:Y:S01]  /*5d60*/  @!P2 FMUL R7, R7, 16777216 ;  /* 0x4b8000000707a820 */ /* 0x000fe20000400000 */
[----:B------:R-:W-:Y:S01]  /*5d70*/  @!P2 FMUL R6, R6, 16777216 ;  /* 0x4b8000000606a820 */ /* 0x000fe20000400000 */
[----:B------:R-:W-:Y:S01]  /*5d80*/  @!P0 FMUL R5, R5, 16777216 ;  /* 0x4b80000005058820 */ /* 0x000fe20000400000 */
[----:B------:R-:W-:Y:S01]  /*5d90*/  FMUL R4, R62, R25 ;  /* 0x000000193e047220 */ /* 0x000fe20000400000 */
        /* <DEDUP_REMOVED lines=8> */
[----:B------:R-:W-:Y:S01]  /*5e20*/  FMUL R25, R62, R24 ;  /* 0x000000183e197220 */ /* 0x000fe20000400000 */
[----:B------:R-:W-:Y:S01]  /*5e30*/  FFMA.FTZ R45, R44, 1.1920928955078125e-07, R45 ;  /* 0x340000002c2d7823 */ /* 0x000fe2000001002d */
[----:B------:R-:W-:Y:S01]  /*5e40*/  @!P2 FMUL R99, R99, 16777216 ;  /* 0x4b8000006363a820 */ /* 0x000fe20000400000 */
[----:B------:R-:W-:Y:S01]  /*5e50*/  @!P2 FMUL R98, R98, 16777216 ;  /* 0x4b8000006262a820 */ /* 0x000fe20000400000 */
[----:B------:R-:W-:Y:S01]  /*5e60*/  @!P2 FMUL R103, R103, 16777216 ;  /* 0x4b8000006767a820 */ /* 0x000fe20000400000 */
[----:B------:R-:W-:Y:S01]  /*5e70*/  @!P2 FMUL R102, R102, 16777216 ;  /* 0x4b8000006666a820 */ /* 0x000fe20000400000 */
[C---:B------:R-:W-:Y:S01]  /*5e80*/  FMUL R54, R63.reuse, R91 ;  /* 0x0000005b3f367220 */ /* 0x040fe20000400000 */
[----:B------:R-:W-:Y:S01]  /*5e90*/  FMUL R51, R63, R90 ;  /* 0x0000005a3f337220 */ /* 0x000fe20000400000 */
[----:B------:R-:W-:Y:S01]  /*5ea0*/  F2FP.SATFINITE.E4M3.F32.PACK_AB_MERGE_C R36, R37, R36, RZ ;  /* 0x000000242524723e */ /* 0x000fe200048070ff */
[----:B------:R-:W-:Y:S01]  /*5eb0*/  FFMA.FTZ R44, R49, 1.1920928955078125e-07, R48 ;  /* 0x34000000312c7823 */ /* 0x000fe20000010030 */
[----:B------:R-:W-:Y:S01]  /*5ec0*/  F2FP.SATFINITE.E4M3.F32.PACK_AB_MERGE_C R32, R33, R32, RZ ;  /* 0x000000202120723e */ /* 0x000fe200048070ff */
[----:B------:R-:W-:Y:S01]  /*5ed0*/  @!P0 FMUL R81, R81, 16777216 ;  /* 0x4b80000051518820 */ /* 0x000fe20000400000 */
[----:B------:R-:W-:Y:S01]  /*5ee0*/  F2FP.SATFINITE.E4M3.F32.PACK_AB_MERGE_C R28, R29, R28, RZ ;  /* 0x0000001c1d1c723e */ /* 0x000fe200048070ff */
        /* <DEDUP_REMOVED lines=9> */
[----:B------:R-:W-:Y:S01]  /*5f80*/  F2FP.SATFINITE.E4M3.F32.PACK_AB_MERGE_C R38, R39, R38, RZ ;  /* 0x000000262726723e */ /* 0x000fe200048070ff */
[----:B------:R-:W-:Y:S01]  /*5f90*/  @!P2 FMUL R83, R83, 16777216 ;  /* 0x4b8000005353a820 */ /* 0x000fe20000400000 */
[----:B------:R-:W-:Y:S01]  /*5fa0*/  F2FP.SATFINITE.E4M3.F32.PACK_AB_MERGE_C R34, R35, R34, RZ ;  /* 0x000000222322723e */ /* 0x000fe200048070ff */
[----:B------:R-:W-:Y:S01]  /*5fb0*/  @!P2 FMUL R82, R82, 16777216 ;  /* 0x4b8000005252a820 */ /* 0x000fe20000400000 */
[----:B------:R-:W-:Y:S01]  /*5fc0*/  F2FP.SATFINITE.E4M3.F32.PACK_AB_MERGE_C R30, R31, R30, RZ ;  /* 0x0000001e1f1e723e */ /* 0x000fe200048070ff */
[----:B------:R-:W-:Y:S01]  /*5fd0*/  @!P2 FMUL R87, R87, 16777216 ;  /* 0x4b8000005757a820 */ /* 0x000fe20000400000 */
[----:B------:R-:W-:Y:S01]  /*5fe0*/  @!P2 FMUL R86, R86, 16777216 ;  /* 0x4b8000005656a820 */ /* 0x000fe20000400000 */
[----:B------:R-:W-:Y:S01]  /*5ff0*/  @!P2 FMUL R11, R11, 16777216 ;  /* 0x4b8000000b0ba820 */ /* 0x000fe20000400000 */
[----:B------:R-:W-:Y:S01]  /*6000*/  @!P2 FMUL R10, R10, 16777216 ;  /* 0x4b8000000a0aa820 */ /* 0x000fe20000400000 */
[C---:B------:R-:W-:Y:S01]  /*6010*/  FMUL R52, R63.reuse, R75 ;  /* 0x0000004b3f347220 */ /* 0x040fe20000400000 */
[C---:B------:R-:W-:Y:S01]  /*6020*/  FMUL R49, R63.reuse, R74 ;  /* 0x0000004a3f317220 */ /* 0x040fe20000400000 */
[C---:B------:R-:W-:Y:S01]  /*6030*/  FMUL R7, R63.reuse, R7 ;  /* 0x000000073f077220 */ /* 0x040fe20000400000 */
[----:B------:R-:W-:Y:S01]  /*6040*/  FMUL R6, R63, R6 ;  /* 0x000000063f067220 */ /* 0x000fe20000400000 */
[C---:B------:R-:W-:Y:S01]  /*6050*/  FMUL R5, R62.reuse, R5 ;  /* 0x000000053e057220 */ /* 0x040fe20000400000 */
[----:B------:R-:W-:Y:S01]  /*6060*/  F2FP.SATFINITE.E4M3.F32.PACK_AB_MERGE_C R22, R23, R22, RZ ;  /* 0x000000161716723e */ /* 0x000fe200048070ff */
[C---:B------:R-:W-:Y:S01]  /*6070*/  FMUL R9, R62.reuse, R9 ;  /* 0x000000093e097220 */ /* 0x040fe20000400000 */
[----:B------:R-:W-:Y:S01]  /*6080*/  F2FP.SATFINITE.E4M3.F32.PACK_AB_MERGE_C R18, R19, R18, RZ ;  /* 0x000000121312723e */ /* 0x000fe200048070ff */
[----:B------:R-:W-:Y:S01]  /*6090*/  FMUL R8, R62, R8 ;  /* 0x000000083e087220 */ /* 0x000fe20000400000 */
[----:B------:R-:W-:Y:S01]  /*60a0*/  F2FP.SATFINITE.E4M3.F32.PACK_AB_MERGE_C R14, R15, R14, RZ ;  /* 0x0000000e0f0e723e */ /* 0x000fe200048070ff */
[C---:B------:R-:W-:Y:S01]  /*60b0*/  FMUL R58, R63.reuse, R99 ;  /* 0x000000633f3a7220 */ /* 0x040fe20000400000 */
[C---:B------:R-:W-:Y:S01]  /*60c0*/  FMUL R59, R63.reuse, R98 ;  /* 0x000000623f3b7220 */ /* 0x040fe20000400000 */
[C---:B------:R-:W-:Y:S01]  /*60d0*/  FMUL R60, R63.reuse, R103 ;  /* 0x000000673f3c7220 */ /* 0x040fe20000400000 */
[----:B------:R-:W-:Y:S01]  /*60e0*/  FMUL R61, R63, R102 ;  /* 0x000000663f3d7220 */ /* 0x000fe20000400000 */
[----:B------:R-:W-:Y:S01]  /*60f0*/  F2FP.SATFINITE.E4M3.F32.PACK_AB_MERGE_C R4, R4, R25, RZ ;  /* 0x000000190404723e */ /* 0x000fe200048070ff */
[C---:B------:R-:W-:Y:S01]  /*6100*/  FMUL R81, R62.reuse, R81 ;  /* 0x000000513e517220 */ /* 0x040fe20000400000 */
[----:B------:R-:W-:Y:S01]  /*6110*/  F2FP.SATFINITE.E4M3.F32.PACK_AB_MERGE_C R20, R21, R20, RZ ;  /* 0x000000141514723e */ /* 0x000fe200048070ff */
[C---:B------:R-:W-:Y:S01]  /*6120*/  FMUL R80, R62.reuse, R80 ;  /* 0x000000503e507220 */ /* 0x040fe20000400000 */
[----:B------:R-:W-:Y:S01]  /*6130*/  F2FP.SATFINITE.E4M3.F32.PACK_AB_MERGE_C R16, R17, R16, RZ ;  /* 0x000000101110723e */ /* 0x000fe200048070ff */
[C---:B------:R-:W-:Y:S01]  /*6140*/  FMUL R85, R62.reuse, R85 ;  /* 0x000000553e557220 */ /* 0x040fe20000400000 */
[----:B------:R-:W-:Y:S01]  /*6150*/  F2FP.SATFINITE.E4M3.F32.PACK_AB_MERGE_C R12, R13, R12, RZ ;  /* 0x0000000c0d0c723e */ /* 0x000fe200048070ff */
[----:B------:R-:W-:Y:S01]  /*6160*/  FMUL R84, R62, R84 ;  /* 0x000000543e547220 */ /* 0x000fe20000400000 */
[----:B------:R-:W-:Y:S01]  /*6170*/  LOP3.LUT R36, R36, 0xffff, RZ, 0xc0, !PT ;  /* 0x0000ffff24247812 */ /* 0x000fe200078ec0ff */
[----:B------:R-:W-:Y:S01]  /*6180*/  FMUL R89, R62, R89 ;  /* 0x000000593e597220 */ /* 0x000fe20000400000 */
[----:B------:R-:W-:Y:S01]  /*6190*/  LOP3.LUT R23, R32, 0xffff, RZ, 0xc0, !PT ;  /* 0x0000ffff20177812 */ /* 0x000fe200078ec0ff */
[----:B------:R-:W-:Y:S01]  /*61a0*/  FMUL R88, R62, R88 ;  /* 0x000000583e587220 */ /* 0x000fe20000400000 */
[----:B------:R-:W-:Y:S01]  /*61b0*/  LOP3.LUT R28, R28, 0xffff, RZ, 0xc0, !PT ;  /* 0x0000ffff1c1c7812 */ /* 0x000fe200078ec0ff */
[C---:B------:R-:W-:Y:S01]  /*61c0*/  FMUL R97, R62.reuse, R97 ;  /* 0x000000613e617220 */ /* 0x040fe20000400000 */
[C---:B------:R-:W-:Y:S01]  /*61d0*/  FMUL R96, R62.reuse, R96 ;  /* 0x000000603e607220 */ /* 0x040fe20000400000 */
[C---:B------:R-:W-:Y:S01]  /*61e0*/  FMUL R101, R62.reuse, R101 ;  /* 0x000000653e657220 */ /* 0x040fe20000400000 */
[----:B------:R-:W-:Y:S01]  /*61f0*/  FMUL R100, R62, R100 ;  /* 0x000000643e647220 */ /* 0x000fe20000400000 */
[----:B------:R-:W-:Y:S01]  /*6200*/  F2FP.SATFINITE.E4M3.F32.PACK_AB_MERGE_C R51, R54, R51, RZ ;  /* 0x000000333633723e */ /* 0x000fe200048070ff */
[C---:B------:R-:W-:Y:S01]  /*6210*/  FMUL R53, R63.reuse, R83 ;  /* 0x000000533f357220 */ /* 0x040fe20000400000 */
[----:B------:R-:W-:Y:S01]  /*6220*/  LOP3.LUT R38, R38, 0xffff, RZ, 0xc0, !PT ;  /* 0x0000ffff26267812 */ /* 0x000fe200078ec0ff */
[C---:B------:R-:W-:Y:S01]  /*6230*/  FMUL R50, R63.reuse, R82 ;  /* 0x000000523f327220 */ /* 0x040fe20000400000 */
[----:B------:R-:W-:Y:S01]  /*6240*/  LOP3.LUT R25, R34, 0xffff, RZ, 0xc0, !PT ;  /* 0x0000ffff22197812 */ /* 0x000fe200078ec0ff */
[C---:B------:R-:W-:Y:S01]  /*6250*/  FMUL R55, R63.reuse, R87 ;  /* 0x000000573f377220 */ /* 0x040fe20000400000 */
[----:B------:R-:W-:Y:S01]  /*6260*/  LOP3.LUT R30, R30, 0xffff, RZ, 0xc0, !PT ;  /* 0x0000ffff1e1e7812 */ /* 0x000fe200078ec0ff */
[C---:B------:R-:W-:Y:S01]  /*6270*/  FMUL R48, R63.reuse, R86 ;  /* 0x000000563f307220 */ /* 0x040fe20000400000 */
[C---:B------:R-:W-:Y:S01]  /*6280*/  FMUL R11, R63.reuse, R11 ;  /* 0x0000000b3f0b7220 */ /* 0x040fe20000400000 */
[----:B------:R-:W-:Y:S01]  /*6290*/  FMUL R10, R63, R10 ;  /* 0x0000000a3f0a7220 */ /* 0x000fe20000400000 */
[----:B------:R-:W-:Y:S01]  /*62a0*/  LOP3.LUT R31, R22, 0xffff, RZ, 0xc0, !PT ;  /* 0x0000ffff161f7812 */ /* 0x000fe200078ec0ff */
[----:B------:R-:W-:Y:S01]  /*62b0*/  @!P2 FMUL R27, R27, 16777216 ;  /* 0x4b8000001b1ba820 */ /* 0x000fe20000400000 */
[----:B------:R-:W-:Y:S01]  /*62c0*/  LOP3.LUT R34, R18, 0xffff, RZ, 0xc0, !PT ;  /* 0x0000ffff12227812 */ /* 0x000fe200078ec0ff */
[----:B------:R-:W-:Y:S01]  /*62d0*/  @!P2 FMUL R26, R26, 16777216 ;  /* 0x4b8000001a1aa820 */ /* 0x000fe20000400000 */
[----:B------:R-:W-:Y:S01]  /*62e0*/  LOP3.LUT R54, R14, 0xffff, RZ, 0xc0, !PT ;  /* 0x0000ffff0e367812 */ /* 0x000fe200078ec0ff */
[----:B------:R-:W-:Y:S01]  /*62f0*/  FMUL R27, R63, R27 ;  /* 0x0000001b3f1b7220 */ /* 0x000fe20000400000 */
[----:B------:R-:W-:Y:S01]  /*6300*/  F2FP.SATFINITE.E4M3.F32.PACK_AB_MERGE_C R64, R5, R64, RZ ;  /* 0x000000400540723e */ /* 0x000fe200048070ff */
[----:B------:R-:W-:Y:S01]  /*6310*/  FMUL R26, R63, R26 ;  /* 0x0000001a3f1a7220 */ /* 0x000fe20000400000 */
[----:B------:R-:W-:Y:S01]  /*6320*/  F2FP.SATFINITE.E4M3.F32.PACK_AB_MERGE_C R7, R7, R6, RZ ;  /* 0x000000060707723e */ /* 0x000fe200048070ff */
[----:B------:R-:W-:Y:S01]  /*6330*/  IMAD.IADD R47, R42, 0x1, -R47 ;  /* 0x000000012a2f7824 */ /* 0x000fe200078e0a2f */
[----:B------:R-:W-:Y:S01]  /*6340*/  F2FP.SATFINITE.E4M3.F32.PACK_AB_MERGE_C R49, R52, R49, RZ ;  /* 0x000000313431723e */ /* 0x000fe200048070ff */
[----:B------:R-:W-:Y:S01]  /*6350*/  @P1 FMUL R93, R93, 0.25 ;  /* 0x3e8000005d5d1820 */ /* 0x000fe20000400000 */
[----:B------:R-:W-:Y:S01]  /*6360*/  F2FP.SATFINITE.E4M3.F32.PACK_AB_MERGE_C R8, R9, R8, RZ ;  /* 0x000000080908723e */ /* 0x000fe200048070ff */
[----:B------:R-:W-:Y:S01]  /*6370*/  FADD R47, R47, -1 ;  /* 0xbf8000002f2f7421 */ /* 0x000fe20000000000 */
[----:B------:R-:W-:Y:S01]  /*6380*/  LOP3.LUT R29, R20, 0xffff, RZ, 0xc0, !PT ;  /* 0x0000ffff141d7812 */ /* 0x000fe200078ec0ff */
[----:B------:R-:W-:Y:S01]  /*6390*/  @P1 FMUL R92, R92, 0.25 ;  /* 0x3e8000005c5c1820 */ /* 0x000fe20000400000 */
[----:B------:R-:W-:Y:S01]  /*63a0*/  LOP3.LUT R32, R16, 0xffff, RZ, 0xc0, !PT ;  /* 0x0000ffff10207812 */ /* 0x000fe200078ec0ff */
[----:B------:R-:W-:Y:S01]  /*63b0*/  @!P0 FMUL R93, R93, 16777216 ;  /* 0x4b8000005d5d8820 */ /* 0x000fe20000400000 */
[----:B------:R-:W-:Y:S01]  /*63c0*/  LOP3.LUT R52, R12, 0xffff, RZ, 0xc0, !PT ;  /* 0x0000ffff0c347812 */ /* 0x000fe200078ec0ff */
[----:B------:R-:W-:Y:S01]  /*63d0*/  @!P0 FMUL R92, R92, 16777216 ;  /* 0x4b8000005c5c8820 */ /* 0x000fe20000400000 */
[----:B------:R-:W-:Y:S01]  /*63e0*/  PRMT R6, R28, 0x3340, R1 ;  /* 0x000033401c067816 */ /* 0x000fe20000000001 */
[----:B------:R-:W-:Y:S01]  /*63f0*/  FMUL R93, R62, R93 ;  /* 0x0000005d3e5d7220 */ /* 0x000fe20000400000 */
[----:B------:R-:W-:Y:S01]  /*6400*/  PRMT R5, R36, 0x3340, R23 ;  /* 0x0000334024057816 */ /* 0x000fe20000000017 */
[----:B------:R-:W-:Y:S01]  /*6410*/  FMUL R92, R62, R92 ;  /* 0x0000005c3e5c7220 */ /* 0x000fe20000400000 */
[----:B------:R-:W-:Y:S01]  /*6420*/  F2FP.SATFINITE.E4M3.F32.PACK_AB_MERGE_C R60, R60, R61, RZ ;  /* 0x0000003d3c3c723e */ /* 0x000fe200048070ff */
[----:B------:R-:W-:Y:S01]  /*6430*/  IMAD.IADD R46, R43, 0x1, -R46 ;  /* 0x000000012b2e7824 */ /* 0x000fe200078e0a2e */
[----:B------:R-:W-:Y:S01]  /*6440*/  F2FP.SATFINITE.E4M3.F32.PACK_AB_MERGE_C R58, R58, R59, RZ ;  /* 0x0000003b3a3a723e */ /* 0x000fe200048070ff */
[----:B------:R-:W-:Y:S01]  /*6450*/  @!P2 FMUL R95, R95, 16777216 ;  /* 0x4b8000005f5fa820 */ /* 0x000fe20000400000 */
[----:B------:R-:W-:Y:S01]  /*6460*/  PRMT R12, R30, 0x3340, R1 ;  /* 0x000033401e0c7816 */ /* 0x000fe20000000001 */
[----:B------:R-:W-:Y:S01]  /*6470*/  @!P2 FMUL R94, R94, 16777216 ;  /* 0x4b8000005e5ea820 */ /* 0x000fe20000400000 */
[----:B------:R-:W-:Y:S01]  /*6480*/  PRMT R9, R38, 0x3340, R25 ;  /* 0x0000334026097816 */ /* 0x000fe20000000019 */
[----:B------:R-:W-:Y:S01]  /*6490*/  FADD R46, R46, -1 ;  /* 0xbf8000002e2e7421 */ /* 0x000fe20000000000 */
[----:B------:R-:W-:Y:S01]  /*64a0*/  F2FP.SATFINITE.E4M3.F32.PACK_AB_MERGE_C R100, R101, R100, RZ ;  /* 0x000000646564723e */ /* 0x000fe200048070ff */
[----:B------:R-:W-:Y:S01]  /*64b0*/  FMUL R56, R63, R95 ;  /* 0x0000005f3f387220 */ /* 0x000fe20000400000 */
[----:B------:R-:W-:Y:S01]  /*64c0*/  F2FP.SATFINITE.E4M3.F32.PACK_AB_MERGE_C R96, R97, R96, RZ ;  /* 0x000000606160723e */ /* 0x000fe200048070ff */
[----:B------:R-:W-:Y:S01]  /*64d0*/  FMUL R57, R63, R94 ;  /* 0x0000005e3f397220 */ /* 0x000fe20000400000 */
[----:B------:R-:W-:Y:S01]  /*64e0*/  F2FP.SATFINITE.E4M3.F32.PACK_AB_MERGE_C R17, R89, R88, RZ ;  /* 0x000000585911723e */ /* 0x000fe200048070ff */
[----:B------:R-:W-:Y:S01]  /*64f0*/  @P1 FMUL R73, R73, 0.25 ;  /* 0x3e80000049491820 */ /* 0x000fe20000400000 */
[----:B------:R-:W-:Y:S01]  /*6500*/  F2FP.SATFINITE.E4M3.F32.PACK_AB_MERGE_C R84, R85, R84, RZ ;  /* 0x000000545554723e */ /* 0x000fe200048070ff */
[----:B------:R-:W-:Y:S01]  /*6510*/  @P1 FMUL R72, R72, 0.25 ;  /* 0x3e80000048481820 */ /* 0x000fe20000400000 */
[----:B------:R-:W-:Y:S01]  /*6520*/  F2FP.SATFINITE.E4M3.F32.PACK_AB_MERGE_C R80, R81, R80, RZ ;  /* 0x000000505150723e */ /* 0x000fe200048070ff */
[----:B------:R-:W-:Y:S01]  /*6530*/  @!P0 FMUL R73, R73, 16777216 ;  /* 0x4b80000049498820 */ /* 0x000fe20000400000 */
[----:B------:R-:W-:Y:S01]  /*6540*/  PRMT R16, R54, 0x3340, R1 ;  /* 0x0000334036107816 */ /* 0x000fe20000000001 */
[----:B------:R-:W-:Y:S01]  /*6550*/  @!P0 FMUL R72, R72, 16777216 ;  /* 0x4b80000048488820 */ /* 0x000fe20000400000 */
[----:B------:R-:W-:Y:S01]  /*6560*/  PRMT R13, R31, 0x3340, R34 ;  /* 0x000033401f0d7816 */ /* 0x000fe20000000022 */
[C---:B------:R-:W-:Y:S01]  /*6570*/  FMUL R73, R62.reuse, R73 ;  /* 0x000000493e497220 */ /* 0x040fe20000400000 */
[----:B------:R-:W-:Y:S01]  /*6580*/  F2FP.SATFINITE.E4M3.F32.PACK_AB_MERGE_C R10, R11, R10, RZ ;  /* 0x0000000a0b0a723e */ /* 0x000fe200048070ff */
[----:B------:R-:W-:Y:S01]  /*6590*/  FMUL R72, R62, R72 ;  /* 0x000000483e487220 */ /* 0x000fe20000400000 */
[----:B------:R-:W-:-:S02]  /*65a0*/  F2FP.SATFINITE.E4M3.F32.PACK_AB_MERGE_C R48, R55, R48, RZ ;  /* 0x000000303730723e */ /* 0x000fc400048070ff */
[----:B------:R-:W-:Y:S02]  /*65b0*/  F2FP.SATFINITE.E4M3.F32.PACK_AB_MERGE_C R50, R53, R50, RZ ;  /* 0x000000323532723e */ /* 0x000fe400048070ff */
[----:B------:R-:W-:Y:S02]  /*65c0*/  PRMT R14, R52, 0x3340, R1 ;  /* 0x00003340340e7816 */ /* 0x000fe40000000001 */
[----:B------:R-:W-:Y:S02]  /*65d0*/  PRMT R11, R29, 0x3340, R32 ;  /* 0x000033401d0b7816 */ /* 0x000fe40000000020 */
[----:B------:R-:W-:Y:S02]  /*65e0*/  PRMT R5, R5, 0x5410, R6 ;  /* 0x0000541005057816 */ /* 0x000fe40000000006 */
[----:B------:R-:W-:Y:S02]  /*65f0*/  PRMT R6, R9, 0x5410, R12 ;  /* 0x0000541009067816 */ /* 0x000fe4000000000c */
[----:B------:R-:W-:-:S02]  /*6600*/  LOP3.LUT R33, R7, 0xffff, RZ, 0xc0, !PT ;  /* 0x0000ffff07217812 */ /* 0x000fc400078ec0ff */
[----:B------:R-:W-:Y:S02]  /*6610*/  LOP3.LUT R60, R60, 0xffff, RZ, 0xc0, !PT ;  /* 0x0000ffff3c3c7812 */ /* 0x000fe400078ec0ff */
[----:B------:R-:W-:Y:S02]  /*6620*/  LOP3.LUT R58, R58, 0xffff, RZ, 0xc0, !PT ;  /* 0x0000ffff3a3a7812 */ /* 0x000fe400078ec0ff */
[----:B------:R-:W-:Y:S02]  /*6630*/  PRMT R9, R13, 0x5410, R16 ;  /* 0x000054100d097816 */ /* 0x000fe40000000010 */
[----:B------:R-:W-:Y:S02]  /*6640*/  LOP3.LUT R64, R64, 0xffff, RZ, 0xc0, !PT ;  /* 0x0000ffff40407812 */ /* 0x000fe400078ec0ff */
[----:B------:R-:W-:Y:S02]  /*6650*/  LOP3.LUT R35, R100, 0xffff, RZ, 0xc0, !PT ;  /* 0x0000ffff64237812 */ /* 0x000fe400078ec0ff */
[----:B------:R-:W-:-:S02]  /*6660*/  LOP3.LUT R96, R96, 0xffff, RZ, 0xc0, !PT ;  /* 0x0000ffff60607812 */ /* 0x000fc400078ec0ff */
[----:B------:R-:W-:Y:S02]  /*6670*/  LOP3.LUT R17, R17, 0xffff, RZ, 0xc0, !PT ;  /* 0x0000ffff11117812 */ /* 0x000fe400078ec0ff */
[----:B------:R-:W-:Y:S02]  /*6680*/  LOP3.LUT R84, R84, 0xffff, RZ, 0xc0, !PT ;  /* 0x0000ffff54547812 */ /* 0x000fe400078ec0ff */
[----:B------:R-:W-:Y:S02]  /*6690*/  LOP3.LUT R80, R80, 0xffff, RZ, 0xc0, !PT ;  /* 0x0000ffff50507812 */ /* 0x000fe400078ec0ff */
[----:B------:R-:W-:Y:S02]  /*66a0*/  LOP3.LUT R7, R51, 0xffff, RZ, 0xc0, !PT ;  /* 0x0000ffff33077812 */ /* 0x000fe400078ec0ff */
[----:B------:R-:W-:Y:S02]  /*66b0*/  LOP3.LUT R16, R48, 0xffff, RZ, 0xc0, !PT ;  /* 0x0000ffff30107812 */ /* 0x000fe400078ec0ff */
[----:B------:R-:W-:-:S02]  /*66c0*/  LOP3.LUT R18, R50, 0xffff, RZ, 0xc0, !PT ;  /* 0x0000ffff32127812 */ /* 0x000fc400078ec0ff */
[----:B------:R-:W-:Y:S02]  /*66d0*/  PRMT R11, R11, 0x5410, R14 ;  /* 0x000054100b0b7816 */ /* 0x000fe4000000000e */
[--C-:B------:R-:W-:Y:S02]  /*66e0*/  PRMT R14, R58, 0x3340, R1.reuse ;  /* 0x000033403a0e7816 */ /* 0x100fe40000000001 */
[----:B------:R-:W-:Y:S02]  /*66f0*/  PRMT R15, R33, 0x3340, R60 ;  /* 0x00003340210f7816 */ /* 0x000fe4000000003c */
[--C-:B------:R-:W-:Y:S02]  /*6700*/  PRMT R13, R96, 0x3340, R1.reuse ;  /* 0x00003340600d7816 */ /* 0x100fe40000000001 */
[----:B------:R-:W-:Y:S02]  /*6710*/  PRMT R20, R80, 0x3340, R1 ;  /* 0x0000334050147816 */ /* 0x000fe40000000001 */
[----:B------:R-:W-:-:S02]  /*6720*/  PRMT R12, R64, 0x3340, R35 ;  /* 0x00003340400c7816 */ /* 0x000fc40000000023 */
[----:B------:R-:W-:Y:S02]  /*6730*/  PRMT R19, R17, 0x3340, R84 ;  /* 0x0000334011137816 */ /* 0x000fe40000000054 */
[----:B------:R-:W-:Y:S02]  /*6740*/  PRMT R22, R18, 0x3340, R1 ;  /* 0x0000334012167816 */ /* 0x000fe40000000001 */
[----:B------:R-:W-:Y:S02]  /*6750*/  PRMT R21, R7, 0x3340, R16 ;  /* 0x0000334007157816 */ /* 0x000fe40000000010 */
[----:B------:R-:W-:Y:S02]  /*6760*/  PRMT R15, R15, 0x5410, R14 ;  /* 0x000054100f0f7816 */ /* 0x000fe4000000000e */
[----:B------:R-:W-:Y:S02]  /*6770*/  PRMT R12, R12, 0x5410, R13 ;  /* 0x000054100c0c7816 */ /* 0x000fe4000000000d */
[----:B------:R-:W-:-:S02]  /*6780*/  PRMT R14, R19, 0x5410, R20 ;  /* 0x00005410130e7816 */ /* 0x000fc40000000014 */
[----:B------:R-:W-:Y:S02]  /*6790*/  PRMT R13, R21, 0x5410, R22 ;  /* 0x00005410150d7816 */ /* 0x000fe40000000016 */
[----:B------:R-:W-:Y:S02]  /*67a0*/  SHF.R.U32.HI R19, RZ, 0x8, R36 ;  /* 0x00000008ff137819 */ /* 0x000fe40000011624 */
[----:B------:R-:W-:Y:S02]  /*67b0*/  SHF.R.U32.HI R20, RZ, 0x8, R38 ;  /* 0x00000008ff147819 */ /* 0x000fe40000011626 */
[----:B------:R-:W-:Y:S02]  /*67c0*/  SHF.R.U32.HI R22, RZ, 0x8, R25 ;  /* 0x00000008ff167819 */ /* 0x000fe40000011619 */
[----:B------:R-:W-:Y:S02]  /*67d0*/  SHF.R.U32.HI R21, RZ, 0x8, R23 ;  /* 0x00000008ff157819 */ /* 0x000fe40000011617 */
[----:B------:R-:W-:-:S02]  /*67e0*/  SHF.R.U32.HI R23, RZ, 0x8, R28 ;  /* 0x00000008ff177819 */ /* 0x000fc4000001161c */
[----:B------:R-:W-:Y:S02]  /*67f0*/  LOP3.LUT R28, R19, 0xffff, RZ, 0xc0, !PT ;  /* 0x0000ffff131c7812 */ /* 0x000fe400078ec0ff */
[----:B------:R-:W-:Y:S02]  /*6800*/  LOP3.LUT R22, R22, 0xffff, RZ, 0xc0, !PT ;  /* 0x0000ffff16167812 */ /* 0x000fe400078ec0ff */
[----:B------:R-:W-:Y:S02]  /*6810*/  LOP3.LUT R19, R20, 0xffff, RZ, 0xc0, !PT ;  /* 0x0000ffff14137812 */ /* 0x000fe400078ec0ff */
[----:B------:R-:W-:Y:S02]  /*6820*/  SHF.R.U32.HI R24, RZ, 0x8, R30 ;  /* 0x00000008ff187819 */ /* 0x000fe4000001161e */
[----:B------:R-:W-:Y:S02]  /*6830*/  F2FP.SATFINITE.E4M3.F32.PACK_AB_MERGE_C R26, R27, R26, RZ ;  /* 0x0000001a1b1a723e */ /* 0x000fe400048070ff */
[----:B------:R-:W-:-:S02]  /*6840*/  LOP3.LUT R21, R21, 0xffff, RZ, 0xc0, !PT ;  /* 0x0000ffff15157812 */ /* 0x000fc400078ec0ff */
[----:B------:R-:W-:Y:S02]  /*6850*/  PRMT R27, R19, 0x3340, R22 ;  /* 0x00003340131b7816 */ /* 0x000fe40000000016 */
[----:B------:R-:W-:Y:S02]  /*6860*/  LOP3.LUT R30, R23, 0xffff, RZ, 0xc0, !PT ;  /* 0x0000ffff171e7812 */ /* 0x000fe400078ec0ff */
[----:B------:R-:W-:Y:S02]  /*6870*/  SHF.R.U32.HI R19, RZ, 0x8, R29 ;  /* 0x00000008ff137819 */ /* 0x000fe4000001161d */
[----:B------:R-:W-:Y:S02]  /*6880*/  LOP3.LUT R24, R24, 0xffff, RZ, 0xc0, !PT ;  /* 0x0000ffff18187812 */ /* 0x000fe400078ec0ff */
[----:B------:R-:W-:Y:S02]  /*6890*/  SHF.R.U32.HI R20, RZ, 0x8, R31 ;  /* 0x00000008ff147819 */ /* 0x000fe4000001161f */
[----:B------:R-:W-:-:S02]  /*68a0*/  SHF.R.U32.HI R22, RZ, 0x8, R34 ;  /* 0x00000008ff167819 */ /* 0x000fc40000011622 */
[----:B------:R-:W-:Y:S02]  /*68b0*/  PRMT R28, R28, 0x3340, R21 ;  /* 0x000033401c1c7816 */ /* 0x000fe40000000015 */
[----:B------:R-:W-:Y:S02]  /*68c0*/  SHF.R.U32.HI R21, RZ, 0x8, R32 ;  /* 0x00000008ff157819 */ /* 0x000fe40000011620 */
[--C-:B------:R-:W-:Y:S02]  /*68d0*/  PRMT R25, R30, 0x3340, R1.reuse ;  /* 0x000033401e197816 */ /* 0x100fe40000000001 */
[----:B------:R-:W-:Y:S02]  /*68e0*/  LOP3.LUT R32, R19, 0xffff, RZ, 0xc0, !PT ;  /* 0x0000ffff13207812 */ /* 0x000fe400078ec0ff */
[----:B------:R-:W-:Y:S02]  /*68f0*/  PRMT R30, R24, 0x3340, R1 ;  /* 0x00003340181e7816 */ /* 0x000fe40000000001 */
[----:B------:R-:W-:-:S02]  /*6900*/  SHF.R.U32.HI R23, RZ, 0x8, R52 ;  /* 0x00000008ff177819 */ /* 0x000fc40000011634 */
[----:B------:R-:W-:Y:S02]  /*6910*/  LOP3.LUT R22, R22, 0xffff, RZ, 0xc0, !PT ;  /* 0x0000ffff16167812 */ /* 0x000fe400078ec0ff */
[----:B------:R-:W-:Y:S02]  /*6920*/  LOP3.LUT R19, R20, 0xffff, RZ, 0xc0, !PT ;  /* 0x0000ffff14137812 */ /* 0x000fe400078ec0ff */
[----:B------:R-:W-:Y:S02]  /*6930*/  SHF.R.U32.HI R24, RZ, 0x8, R54 ;  /* 0x00000008ff187819 */ /* 0x000fe40000011636 */
[----:B------:R-:W-:Y:S02]  /*6940*/  LOP3.LUT R34, R23, 0xffff, RZ, 0xc0, !PT ;  /* 0x0000ffff17227812 */ /* 0x000fe400078ec0ff */
[----:B------:R-:W-:Y:S02]  /*6950*/  PRMT R31, R19, 0x3340, R22 ;  /* 0x00003340131f7816 */ /* 0x000fe40000000016 */
[----:B------:R-:W-:-:S02]  /*6960*/  LOP3.LUT R24, R24, 0xffff, RZ, 0xc0, !PT ;  /* 0x0000ffff18187812 */ /* 0x000fc400078ec0ff */
[----:B------:R-:W-:Y:S02]  /*6970*/  SHF.R.U32.HI R19, RZ, 0x8, R64 ;  /* 0x00000008ff137819 */ /* 0x000fe40000011640 */
[----:B------:R-:W-:Y:S01]  /*6980*/  SHF.R.U32.HI R20, RZ, 0x8, R33 ;  /* 0x00000008ff147819 */ /* 0x000fe20000011621 */
[----:B------:R-:W-:Y:S01]  /*6990*/  IMAD.MOV.U32 R33, RZ, RZ, 0x3dc6b27f ;  /* 0x3dc6b27fff217424 */ /* 0x000fe200078e00ff */
[----:B------:R-:W-:Y:S02]  /*69a0*/  SHF.R.U32.HI R22, RZ, 0x8, R60 ;  /* 0x00000008ff167819 */ /* 0x000fe4000001163c */
[--C-:B------:R-:W-:Y:S02]  /*69b0*/  PRMT R29, R34, 0x3340, R1.reuse ;  /* 0x00003340221d7816 */ /* 0x100fe40000000001 */
[----:B------:R-:W-:Y:S02]  /*69c0*/  PRMT R34, R24, 0x3340, R1 ;  /* 0x0000334018227816 */ /* 0x000fe40000000001 */
[----:B------:R-:W-:-:S02]  /*69d0*/  LOP3.LUT R36, R19, 0xffff, RZ, 0xc0, !PT ;  /* 0x0000ffff13247812 */ /* 0x000fc400078ec0ff */
[----:B------:R-:W-:Y:S02]  /*69e0*/  SHF.R.U32.HI R24, RZ, 0x8, R58 ;  /* 0x00000008ff187819 */ /* 0x000fe4000001163a */
[----:B------:R-:W-:Y:S02]  /*69f0*/  LOP3.LUT R22, R22, 0xffff, RZ, 0xc0, !PT ;  /* 0x0000ffff16167812 */ /* 0x000fe400078ec0ff */
[----:B------:R-:W-:Y:S02]  /*6a00*/  LOP3.LUT R19, R20, 0xffff, RZ, 0xc0, !PT ;  /* 0x0000ffff14137812 */ /* 0x000fe400078ec0ff */
[----:B------:R-:W-:Y:S02]  /*6a10*/  SHF.R.U32.HI R23, RZ, 0x8, R96 ;  /* 0x00000008ff177819 */ /* 0x000fe40000011660 */
[----:B------:R-:W-:Y:S02]  /*6a20*/  LOP3.LUT R24, R24, 0xffff, RZ, 0xc0, !PT ;  /* 0x0000ffff18187812 */ /* 0x000fe400078ec0ff */
[----:B------:R-:W-:-:S02]  /*6a30*/  PRMT R22, R19, 0x3340, R22 ;  /* 0x0000334013167816 */ /* 0x000fc40000000016 */
[----:B------:R-:W-:Y:S02]  /*6a40*/  SHF.R.U32.HI R19, RZ, 0x8, R84 ;  /* 0x00000008ff137819 */ /* 0x000fe40000011654 */
[----:B------:R-:W-:Y:S02]  /*6a50*/  SHF.R.U32.HI R17, RZ, 0x8, R17 ;  /* 0x00000008ff117819 */ /* 0x000fe40000011611 */
[----:B------:R-:W-:Y:S02]  /*6a60*/  SHF.R.U32.HI R20, RZ, 0x8, R80 ;  /* 0x00000008ff147819 */ /* 0x000fe40000011650 */
[----:B------:R-:W-:Y:S02]  /*6a70*/  LOP3.LUT R38, R23, 0xffff, RZ, 0xc0, !PT ;  /* 0x0000ffff17267812 */ /* 0x000fe400078ec0ff */
[----:B------:R-:W-:Y:S02]  /*6a80*/  PRMT R23, R24, 0x3340, R1 ;  /* 0x0000334018177816 */ /* 0x000fe40000000001 */
[----:B------:R-:W-:-:S02]  /*6a90*/  LOP3.LUT R19, R19, 0xffff, RZ, 0xc0, !PT ;  /* 0x0000ffff13137812 */ /* 0x000fc400078ec0ff */
[----:B------:R-:W-:Y:S01]  /*6aa0*/  LOP3.LUT R24, R17, 0xffff, RZ, 0xc0, !PT ;  /* 0x0000ffff11187812 */ /* 0x000fe200078ec0ff */
[----:B------:R-:W-:Y:S01]  /*6ab0*/  FFMA.FTZ R17, R46, R33, -0.16845393180847167969 ;  /* 0xbe2c7f302e117423 */ /* 0x000fe20000010021 */
[----:B------:R-:W-:Y:S02]  /*6ac0*/  LOP3.LUT R20, R20, 0xffff, RZ, 0xc0, !PT ;  /* 0x0000ffff14147812 */ /* 0x000fe400078ec0ff */
[----:B------:R-:W-:Y:S01]  /*6ad0*/  PRMT R19, R24, 0x3340, R19 ;  /* 0x0000334018137816 */ /* 0x000fe20000000013 */
[C---:B------:R-:W-:Y:S01]  /*6ae0*/  FFMA.FTZ R17, R46.reuse, R17, 0.1716887056827545166 ;  /* 0x3e2fcf2a2e117423 */ /* 0x040fe20000010011 */
[----:B------:R-:W-:Y:S02]  /*6af0*/  SHF.R.U32.HI R16, RZ, 0x8, R16 ;  /* 0x00000008ff107819 */ /* 0x000fe40000011610 */
[----:B------:R-:W-:Y:S01]  /*6b00*/  SHF.R.U32.HI R7, RZ, 0x8, R7 ;  /* 0x00000008ff077819 */ /* 0x000fe20000011607 */
[----:B------:R-:W-:Y:S01]  /*6b10*/  FFMA.FTZ R17, R46, R17, -0.17900948226451873779 ;  /* 0xbe374e432e117423 */ /* 0x000fe20000010011 */
[----:B------:R-:W-:-:S02]  /*6b20*/  SHF.R.U32.HI R18, RZ, 0x8, R18 ;  /* 0x00000008ff127819 */ /* 0x000fc40000011612 */
[----:B------:R-:W-:Y:S01]  /*6b30*/  PRMT R24, R20, 0x3340, R1 ;  /* 0x0000334014187816 */ /* 0x000fe20000000001 */
[----:B------:R-:W-:Y:S01]  /*6b40*/  FFMA.FTZ R20, R47, R33, -0.16845393180847167969 ;  /* 0xbe2c7f302f147423 */ /* 0x000fe20000010021 */
[----:B------:R-:W-:Y:S01]  /*6b50*/  LOP3.LUT R21, R21, 0xffff, RZ, 0xc0, !PT ;  /* 0x0000ffff15157812 */ /* 0x000fe200078ec0ff */
[----:B------:R-:W-:Y:S01]  /*6b60*/  FFMA.FTZ R17, R46, R17, 0.20512372255325317383 ;  /* 0x3e520bf42e117423 */ /* 0x000fe20000010011 */
[----:B------:R-:W-:Y:S01]  /*6b70*/  LOP3.LUT R16, R16, 0xffff, RZ, 0xc0, !PT ;  /* 0x0000ffff10107812 */ /* 0x000fe200078ec0ff */
[----:B------:R-:W-:Y:S01]  /*6b80*/  FFMA.FTZ R20, R47, R20, 0.1716887056827545166 ;  /* 0x3e2fcf2a2f147423 */ /* 0x000fe20000010014 */
[----:B------:R-:W-:Y:S01]  /*6b90*/  LOP3.LUT R7, R7, 0xffff, RZ, 0xc0, !PT ;  /* 0x0000ffff07077812 */ /* 0x000fe200078ec0ff */
[----:B------:R-:W-:Y:S01]  /*6ba0*/  FFMA.FTZ R17, R46, R17, -0.24046532809734344482 ;  /* 0xbe763c8b2e117423 */ /* 0x000fe20000010011 */
[----:B------:R-:W-:Y:S01]  /*6bb0*/  LOP3.LUT R18, R18, 0xffff, RZ, 0xc0, !PT ;  /* 0x0000ffff12127812 */ /* 0x000fe200078ec0ff */
[----:B------:R-:W-:Y:S01]  /*6bc0*/  FFMA.FTZ R20, R47, R20, -0.17900948226451873779 ;  /* 0xbe374e432f147423 */ /* 0x000fe20000010014 */
[----:B------:R-:W-:Y:S01]  /*6bd0*/  PRMT R32, R32, 0x3340, R21 ;  /* 0x0000334020207816 */ /* 0x000fe20000000015 */
[----:B------:R-:W-:Y:S01]  /*6be0*/  FFMA.FTZ R17, R46, R17, 0.28857114911079406738 ;  /* 0x3e93bf992e117423 */ /* 0x000fe20000010011 */
[----:B------:R-:W-:Y:S01]  /*6bf0*/  PRMT R7, R7, 0x3340, R16 ;  /* 0x0000334007077816 */ /* 0x000fe20000000010 */
[C---:B------:R-:W-:Y:S01]  /*6c00*/  FFMA.FTZ R20, R47.reuse, R20, 0.20512372255325317383 ;  /* 0x3e520bf42f147423 */ /* 0x040fe20000010014 */
[----:B------:R-:W-:Y:S01]  /*6c10*/  PRMT R18, R18, 0x3340, R1 ;  /* 0x0000334012127816 */ /* 0x000fe20000000001 */
[----:B------:R-:W-:Y:S01]  /*6c20*/  FFMA.FTZ R17, R46, R17, -0.36067417263984680176 ;  /* 0xbeb8aa492e117423 */ /* 0x000fe20000010011 */
[----:B------:R-:W-:Y:S01]  /*6c30*/  PRMT R29, R32, 0x5410, R29 ;  /* 0x00005410201d7816 */ /* 0x000fe2000000001d */
[----:B------:R-:W-:Y:S01]  /*6c40*/  FFMA.FTZ R20, R47, R20, -0.24046532809734344482 ;  /* 0xbe763c8b2f147423 */ /* 0x000fe20000010014 */
[----:B------:R-:W-:Y:S01]  /*6c50*/  PRMT R32, R19, 0x5410, R24 ;  /* 0x0000541013207816 */ /* 0x000fe20000000018 */
[----:B------:R-:W-:Y:S01]  /*6c60*/  FFMA.FTZ R17, R46, R17, 0.48089820146560668945 ;  /* 0x3ef6384a2e117423 */ /* 0x000fe20000010011 */
[----:B------:R-:W-:Y:S01]  /*6c70*/  PRMT R19, R7, 0x5410, R18 ;  /* 0x0000541007137816 */ /* 0x000fe20000000012 */
[C---:B------:R-:W-:Y:S01]  /*6c80*/  FFMA.FTZ R20, R47.reuse, R20, 0.28857114911079406738 ;  /* 0x3e93bf992f147423 */ /* 0x040fe20000010014 */
[----:B------:R-:W-:Y:S01]  /*6c90*/  LOP3.LUT R16, R4, 0xffff, RZ, 0xc0, !PT ;  /* 0x0000ffff04107812 */ /* 0x000fe200078ec0ff */
[----:B------:R-:W-:Y:S01]  /*6ca0*/  FFMA.FTZ R17, R46, R17, -0.72134751081466674805 ;  /* 0xbf38aa3b2e117423 */ /* 0x000fe20000010011 */
[----:B------:R-:W-:Y:S01]  /*6cb0*/  LOP3.LUT R7, R26, 0xffff, RZ, 0xc0, !PT ;  /* 0x0000ffff1a077812 */ /* 0x000fe200078ec0ff */
[----:B------:R-:W-:Y:S01]  /*6cc0*/  FFMA.FTZ R20, R47, R20, -0.36067417263984680176 ;  /* 0xbeb8aa492f147423 */ /* 0x000fe20000010014 */
[----:B------:R-:W-:Y:S01]  /*6cd0*/  PRMT R25, R28, 0x5410, R25 ;  /* 0x000054101c197816 */ /* 0x000fe20000000019 */
[C---:B------:R-:W-:Y:S01]  /*6ce0*/  FMUL R17, R46.reuse, R17 ;  /* 0x000000112e117220 */ /* 0x040fe20000400000 */
[----:B------:R-:W-:Y:S01]  /*6cf0*/  PRMT R30, R27, 0x5410, R30 ;  /* 0x000054101b1e7816 */ /* 0x000fe2000000001e */
[----:B------:R-:W-:Y:S01]  /*6d00*/  FFMA.FTZ R20, R47, R20, 0.48089820146560668945 ;  /* 0x3ef6384a2f147423 */ /* 0x000fe20000010014 */
[--C-:B------:R-:W-:Y:S01]  /*6d10*/  PRMT R4, R5, 0x4210, R16.reuse ;  /* 0x0000421005047816 */ /* 0x100fe20000000010 */
[----:B------:R-:W-:Y:S01]  /*6d20*/  FMUL R17, R46, R17 ;  /* 0x000000112e117220 */ /* 0x000fe20000400000 */
[----:B------:R-:W-:Y:S01]  /*6d30*/  PRMT R6, R6, 0x4210, R7 ;  /* 0x0000421006067816 */ /* 0x000fe20000000007 */
[----:B------:R-:W-:Y:S01]  /*6d40*/  FFMA.FTZ R20, R47, R20, -0.72134751081466674805 ;  /* 0xbf38aa3b2f147423 */ /* 0x000fe20000010014 */
[----:B------:R-:W-:Y:S01]  /*6d50*/  PRMT R5, R25, 0x5210, R16 ;  /* 0x0000521019057816 */ /* 0x000fe20000000010 */
[----:B------:R-:W-:Y:S01]  /*6d60*/  FFMA.FTZ R46, R46, 1.4426950216293334961, R17 ;  /* 0x3fb8aa3b2e2e7823 */ /* 0x000fe20000010011 */
[----:B------:R-:W-:Y:S01]  /*6d70*/  PRMT R7, R30, 0x5210, R7 ;  /* 0x000052101e077816 */ /* 0x000fe20000000007 */
[----:B------:R-:W-:Y:S01]  /*6d80*/  FMUL R20, R47, R20 ;  /* 0x000000142f147220 */ /* 0x000fe20000400000 */
[----:B------:R-:W-:Y:S01]  /*6d90*/  SHF.R.U32.HI R21, RZ, 0x8, R35 ;  /* 0x00000008ff157819 */ /* 0x000fe20000011623 */
[----:B------:R-:W-:Y:S01]  /*6da0*/  FADD R45, R45, R46 ;  /* 0x0000002e2d2d7221 */ /* 0x000fe20000000000 */
[----:B------:R-:W-:Y:S01]  /*6db0*/  LOP3.LUT R18, R0, 0x1ff, RZ, 0xc0, !PT ;  /* 0x000001ff00127812 */ /* 0x000fe200078ec0ff */
[----:B------:R0:W-:Y:S01]  /*6dc0*/  STSM.16.M88.4 [R41], R4 ;  /* 0x0000000429007844 */ /* 0x0001e20000000200 */
[----:B------:R-:W-:Y:S01]  /*6dd0*/  LOP3.LUT R21, R21, 0xffff, RZ, 0xc0, !PT ;  /* 0x0000ffff15157812 */ /* 0x000fe200078ec0ff */
[----:B------:R-:W-:Y:S01]  /*6de0*/  FMUL R20, R47, R20 ;  /* 0x000000142f147220 */ /* 0x000fe20000400000 */
[----:B------:R-:W-:-:S02]  /*6df0*/  PRMT R38, R38, 0x3340, R1 ;  /* 0x0000334026267816 */ /* 0x000fc40000000001 */
[----:B------:R-:W-:Y:S01]  /*6e00*/  PRMT R21, R36, 0x3340, R21 ;  /* 0x0000334024157816 */ /* 0x000fe20000000015 */
[----:B------:R-:W-:Y:S01]  /*6e10*/  FFMA.FTZ R47, R47, 1.4426950216293334961, R20 ;  /* 0x3fb8aa3b2f2f7823 */ /* 0x000fe20000010014 */
[----:B------:R-:W-:Y:S01]  /*6e20*/  LEA R18, R18, UR4, 0x4 ;  /* 0x0000000412127c11 */ /* 0x000fe2000f8e20ff */
[----:B------:R-:W1:Y:S01]  /*6e30*/  LDCU.64 UR4, c[0x0][0x3e0] ;  /* 0x00007c00ff0477ac */ /* 0x000e620008000a00 */
[----:B------:R-:W-:Y:S01]  /*6e40*/  PRMT R38, R21, 0x5410, R38 ;  /* 0x0000541015267816 */ /* 0x000fe20000000026 */
[----:B------:R-:W-:Y:S01]  /*6e50*/  FADD R44, R44, R47 ;  /* 0x0000002f2c2c7221 */ /* 0x000fe20000000000 */
[----:B------:R-:W-:Y:S01]  /*6e60*/  PRMT R27, R22, 0x5410, R23 ;  /* 0x00005410161b7816 */ /* 0x000fe20000000017 */
[----:B------:R-:W-:Y:S01]  /*6e70*/  BAR.SYNC.DEFER_BLOCKING 0x0 ;  /* 0x0000000000007b1d */ /* 0x000fe20000010000 */
[----:B------:R-:W-:Y:S02]  /*6e80*/  PRMT R31, R31, 0x5410, R34 ;  /* 0x000054101f1f7816 */ /* 0x000fe40000000022 */
[----:B------:R-:W-:-:S02]  /*6e90*/  LOP3.LUT R8, R8, 0xffff, RZ, 0xc0, !PT ;  /* 0x0000ffff08087812 */ /* 0x000fc400078ec0ff */
[----:B------:R-:W-:-:S03]  /*6ea0*/  LOP3.LUT R10, R10, 0xffff, RZ, 0xc0, !PT ;  /* 0x0000ffff0a0a7812 */ /* 0x000fc600078ec0ff */
[----:B------:R-:W2:Y:S01]  /*6eb0*/  LDC.64 R34, c[0x0][0x398] ;  /* 0x0000e600ff227b82 */ /* 0x000ea20000000a00 */
[--C-:B0-----:R-:W-:Y:S02]  /*6ec0*/  PRMT R4, R11, 0x4210, R8.reuse ;  /* 0x000042100b047816 */ /* 0x101fe40000000008 */
[----:B------:R-:W-:Y:S02]  /*6ed0*/  PRMT R5, R29, 0x5210, R8 ;  /* 0x000052101d057816 */ /* 0x000fe40000000008 */
[--C-:B------:R-:W-:Y:S02]  /*6ee0*/  PRMT R6, R9, 0x4210, R10.reuse ;  /* 0x0000421009067816 */ /* 0x100fe4000000000a */
[----:B------:R-:W-:Y:S01]  /*6ef0*/  PRMT R7, R31, 0x5210, R10 ;  /* 0x000052101f077816 */ /* 0x000fe2000000000a */
[----:B-1----:R-:W-:Y:S01]  /*6f00*/  UIMAD UR4, UR7, UR4, URZ ;  /* 0x00000004070472a4 */ /* 0x002fe2000f8e02ff */
[----:B------:R-:W-:Y:S02]  /*6f10*/  F2FP.SATFINITE.E4M3.F32.PACK_AB_MERGE_C R92, R93, R92, RZ ;  /* 0x0000005c5d5c723e */ /* 0x000fe400048070ff */
[----:B------:R-:W-:-:S02]  /*6f20*/  F2FP.SATFINITE.E4M3.F32.PACK_AB_MERGE_C R56, R56, R57, RZ ;  /* 0x000000393838723e */ /* 0x000fc400048070ff */
[----:B------:R-:W-:Y:S02]  /*6f30*/  LOP3.LUT R11, R92, 0xffff, RZ, 0xc0, !PT ;  /* 0x0000ffff5c0b7812 */ /* 0x000fe400078ec0ff */
[----:B------:R-:W-:Y:S02]  /*6f40*/  LOP3.LUT R56, R56, 0xffff, RZ, 0xc0, !PT ;  /* 0x0000ffff38387812 */ /* 0x000fe400078ec0ff */
[--C-:B------:R-:W-:Y:S01]  /*6f50*/  PRMT R24, R12, 0x4210, R11.reuse ;  /* 0x000042100c187816 */ /* 0x100fe2000000000b */
[----:B------:R-:W0:Y:S01]  /*6f60*/  LDS.128 R20, [R18] ;  /* 0x0000000012147984 */ /* 0x000e220000000c00 */
[----:B------:R-:W-:Y:S01]  /*6f70*/  PRMT R25, R38, 0x5210, R11 ;  /* 0x0000521026197816 */ /* 0x000fe2000000000b */
[----:B------:R-:W1:Y:S01]  /*6f80*/  LDC R12, c[0x0][0x3e8] ;  /* 0x0000fa00ff0c7b82 */ /* 0x000e620000000800 */
[----:B------:R-:W-:-:S07]  /*6f90*/  PRMT R26, R15, 0x4210, R56 ;  /* 0x000042100f1a7816 */ /* 0x000fce0000000038 */
[----:B------:R-:W-:Y:S01]  /*6fa0*/  BAR.SYNC.DEFER_BLOCKING 0x0 ;  /* 0x0000000000007b1d */ /* 0x000fe20000010000 */
[----:B------:R-:W-:Y:S01]  /*6fb0*/  PRMT R27, R27, 0x5210, R56 ;  /* 0x000052101b1b7816 */ /* 0x000fe20000000038 */
[----:B------:R-:W-:Y:S01]  /*6fc0*/  IMAD R15, R66, UR5, RZ ;  /* 0x00000005420f7c24 */ /* 0x000fe2000f8e02ff */
[----:B------:R-:W-:Y:S01]  /*6fd0*/  ISETP.GE.U32.AND P2, PT, R42, 0x7f800000, PT ;  /* 0x7f8000002a00780c */ /* 0x000fe20003f46070 */
[----:B------:R-:W-:Y:S01]  /*6fe0*/  USHF.R.S32.HI UR5, URZ, 0x1f, UR4 ;  /* 0x0000001fff057899 */ /* 0x000fe20008011404 */
[----:B------:R-:W-:Y:S02]  /*6ff0*/  ISETP.GE.U32.AND P1, PT, R43, 0x7f800000, PT ;  /* 0x7f8000002b00780c */ /* 0x000fe40003f26070 */
[----:B------:R-:W-:Y:S02]  /*7000*/  F2FP.SATFINITE.E4M3.F32.PACK_AB_MERGE_C R72, R73, R72, RZ ;  /* 0x000000484948723e */ /* 0x000fe400048070ff */
[----:B------:R-:W-:Y:S02]  /*7010*/  SHF.R.U32.HI R33, RZ, 0x8, R0 ;  /* 0x00000008ff217819 */ /* 0x000fe40000011600 */
[----:B------:R-:W-:-:S05]  /*7020*/  FSETP.NEU.AND P0, PT, R43, RZ, PT ;  /* 0x000000ff2b00720b */ /* 0x000fca0003f0d000 */
[----:B------:R-:W-:Y:S02]  /*7030*/  @P2 IMAD.MOV.U32 R17, RZ, RZ, 0x7f800000 ;  /* 0x7f800000ff112424 */ /* 0x000fe400078e00ff */
[----:B------:R-:W-:Y:S02]  /*7040*/  @P1 IMAD.MOV.U32 R16, RZ, RZ, 0x7f800000 ;  /* 0x7f800000ff101424 */ /* 0x000fe400078e00ff */
[----:B------:R-:W-:Y:S01]  /*7050*/  @P2 FFMA.FTZ R44, R42, R17, +INF ;  /* 0x7f8000002a2c2423 */ /* 0x000fe20000010011 */
[----:B------:R-:W-:Y:S01]  /*7060*/  LOP3.LUT R17, R72, 0xffff, RZ, 0xc0, !PT ;  /* 0x0000ffff48117812 */ /* 0x000fe200078ec0ff */
[----:B------:R-:W-:Y:S01]  /*7070*/  @P1 FFMA.FTZ R45, R43, R16, +INF ;  /* 0x7f8000002b2d1423 */ /* 0x000fe20000010010 */
[----:B------:R-:W-:Y:S01]  /*7080*/  LOP3.LUT R16, R49, 0xffff, RZ, 0xc0, !PT ;  /* 0x0000ffff31107812 */ /* 0x000fe200078ec0ff */
[----:B------:R-:W-:Y:S01]  /*7090*/  STSM.16.M88.4 [R41], R4 ;  /* 0x0000000429007844 */ /* 0x000fe20000000200 */
[--C-:B------:R-:W-:Y:S02]  /*70a0*/  PRMT R28, R14, 0x4210, R17.reuse ;  /* 0x000042100e1c7816 */ /* 0x100fe40000000011 */
[----:B------:R-:W-:Y:S01]  /*70b0*/  PRMT R29, R32, 0x5210, R17 ;  /* 0x00005210201d7816 */ /* 0x000fe20000000011 */
[----:B------:R-:W-:Y:S01]  /*70c0*/  BAR.SYNC.DEFER_BLOCKING 0x0 ;  /* 0x0000000000007b1d */ /* 0x000fe20000010000 */
[----:B------:R-:W-:-:S02]  /*70d0*/  SGXT.U32 R17, R33, 0x1 ;  /* 0x000000012111781a */ /* 0x000fc40000000000 */
[----:B------:R-:W-:Y:S02]  /*70e0*/  PRMT R30, R13, 0x4210, R16 ;  /* 0x000042100d1e7816 */ /* 0x000fe40000000010 */
[----:B--2---:R-:W-:Y:S01]  /*70f0*/  IADD3 R13, P2, P3, R15, UR4, R34 ;  /* 0x000000040f0d7c10 */ /* 0x004fe2000fb5e022 */
[----:B------:R-:W2:Y:S01]  /*7100*/  LDCU UR4, c[0x0][0x3ec] ;  /* 0x00007d80ff0477ac */ /* 0x000ea20008000800 */
[----:B------:R-:W-:Y:S01]  /*7110*/  SHF.R.S32.HI R14, RZ, 0x1f, R15 ;  /* 0x0000001fff0e7819 */ /* 0x000fe2000001140f */
[----:B-1----:R-:W-:Y:S01]  /*7120*/  IMAD R15, R17, R12, RZ ;  /* 0x0000000c110f7224 */ /* 0x002fe200078e02ff */
[----:B------:R-:W-:Y:S02]  /*7130*/  PRMT R31, R19, 0x5210, R16 ;  /* 0x00005210131f7816 */ /* 0x000fe40000000010 */
[----:B------:R-:W-:Y:S01]  /*7140*/  IADD3.X R14, PT, PT, R14, UR5, R35, P2, P3 ;  /* 0x000000050e0e7c10 */ /* 0x000fe200097e6423 */
[----:B------:R-:W-:Y:S01]  /*7150*/  IMAD R39, R12, 0x2, R15 ;  /* 0x000000020c277824 */ /* 0x000fe200078e020f */
[----:B------:R-:W-:-:S02]  /*7160*/  IADD3 R36, P2, PT, R15, R13, RZ ;  /* 0x0000000d0f247210 */ /* 0x000fc40007f5e0ff */
[----:B0-----:R-:W-:Y:S01]  /*7170*/  PRMT R89, R20, 0x7770, RZ ;  /* 0x0000777014597816 */ /* 0x001fe200000000ff */
[C---:B------:R-:W-:Y:S01]  /*7180*/  IMAD R43, R12.reuse, 0x2, R39 ;  /* 0x000000020c2b7824 */ /* 0x040fe200078e0227 */
[-C--:B------:R-:W-:Y:S02]  /*7190*/  LEA.HI.X.SX32 R37, R15, R14.reuse, 0x1, P2 ;  /* 0x0000000e0f257211 */ /* 0x080fe400010f0eff */
[-C--:B------:R-:W-:Y:S01]  /*71a0*/  IADD3 R38, P2, PT, R39, R13.reuse, RZ ;  /* 0x0000000d27267210 */ /* 0x080fe20007f5e0ff */
[----:B------:R-:W-:Y:S01]  /*71b0*/  IMAD R47, R12, 0x2, R43 ;  /* 0x000000020c2f7824 */ /* 0x000fe200078e022b */
[----:B------:R-:W-:Y:S02]  /*71c0*/  PRMT R87, R21, 0x7770, RZ ;  /* 0x0000777015577816 */ /* 0x000fe400000000ff */
[-C--:B------:R-:W-:Y:S01]  /*71d0*/  LEA.HI.X.SX32 R39, R39, R14.reuse, 0x1, P2 ;  /* 0x0000000e27277211 */ /* 0x080fe200010f0eff */
[----:B------:R-:W0:Y:S01]  /*71e0*/  LDS.128 R8, [R18] ;  /* 0x0000000012087984 */ /* 0x000e220000000c00 */
[CC--:B------:R-:W-:Y:S01]  /*71f0*/  IADD3 R48, P2, PT, R43.reuse, R13.reuse, RZ ;  /* 0x0000000d2b307210 */ /* 0x0c0fe20007f5e0ff */
[----:B--2---:R-:W-:Y:S01]  /*7200*/  UIMAD UR4, UR7, UR4, URZ ;  /* 0x00000004070472a4 */ /* 0x004fe2000f8e02ff */
[----:B------:R-:W-:Y:S01]  /*7210*/  PRMT R85, R22, 0x7770, RZ ;  /* 0x0000777016557816 */ /* 0x000fe200000000ff */
[----:B------:R-:W-:Y:S01]  /*7220*/  BAR.SYNC.DEFER_BLOCKING 0x0 ;  /* 0x0000000000007b1d */ /* 0x000fe20000010000 */
[-C--:B------:R-:W-:Y:S01]  /*7230*/  LEA.HI.X.SX32 R49, R43, R14.reuse, 0x1, P2 ;  /* 0x0000000e2b317211 */ /* 0x080fe200010f0eff */
[----:B------:R-:W-:Y:S01]  /*7240*/  IMAD R43, R12, 0x2, R47 ;  /* 0x000000020c2b7824 */ /* 0x000fe200078e022f */
[CC--:B------:R-:W-:Y:S01]  /*7250*/  IADD3 R46, P2, PT, R47.reuse, R13.reuse, RZ ;  /* 0x0000000d2f2e7210 */ /* 0x0c0fe20007f5e0ff */
[----:B------:R-:W-:Y:S01]  /*7260*/  USHF.L.U32 UR7, UR4, 0x2, URZ ;  /* 0x0000000204077899 */ /* 0x000fe200080006ff */
[----:B------:R-:W-:Y:S01]  /*7270*/  FSETP.NEU.AND P1, PT, R42, RZ, PT ;  /* 0x000000ff2a00720b */ /* 0x000fe20003f2d000 */
[C---:B------:R-:W-:Y:S01]  /*7280*/  IMAD R55, R12.reuse, 0x2, R43 ;  /* 0x000000020c377824 */ /* 0x040fe200078e022b */
[----:B------:R-:W-:Y:S01]  /*7290*/  LEA.HI.X.SX32 R47, R47, R14, 0x1, P2 ;  /* 0x0000000e2f2f7211 */ /* 0x000fe200010f0eff */
[----:B------:R-:W-:Y:S01]  /*72a0*/  UIMAD.WIDE UR4, UR4, 0x4, URZ ;  /* 0x00000004040478a5 */ /* 0x000fe2000f8e02ff */
[-C--:B------:R-:W-:Y:S01]  /*72b0*/  IADD3 R50, P2, PT, R43, R13.reuse, RZ ;  /* 0x0000000d2b327210 */ /* 0x080fe20007f5e0ff */
[----:B------:R-:W-:Y:S01]  /*72c0*/  IMAD R57, R12, 0x2, R55 ;  /* 0x000000020c397824 */ /* 0x000fe200078e0237 */
[----:B------:R-:W-:-:S02]  /*72d0*/  IADD3 R42, P3, PT, R55, R13, RZ ;  /* 0x0000000d372a7210 */ /* 0x000fc40007f7e0ff */
[-C--:B------:R-:W-:Y:S02]  /*72e0*/  LEA.HI.X.SX32 R51, R43, R14.reuse, 0x1, P2 ;  /* 0x0000000e2b337211 */ /* 0x080fe400010f0eff */
[----:B------:R-:W-:Y:S02]  /*72f0*/  PRMT R83, R23, 0x7770, RZ ;  /* 0x0000777017537816 */ /* 0x000fe400000000ff */
[----:B------:R-:W-:Y:S02]  /*7300*/  LEA.HI.X.SX32 R43, R55, R14, 0x1, P3 ;  /* 0x0000000e372b7211 */ /* 0x000fe400018f0eff */
[----:B------:R-:W-:Y:S02]  /*7310*/  PRMT R81, R20, 0x7771, RZ ;  /* 0x0000777114517816 */ /* 0x000fe400000000ff */
[----:B------:R-:W-:Y:S02]  /*7320*/  PRMT R79, R21, 0x7771, RZ ;  /* 0x00007771154f7816 */ /* 0x000fe400000000ff */
[----:B------:R-:W-:Y:S01]  /*7330*/  PRMT R77, R22, 0x7771, RZ ;  /* 0x00007771164d7816 */ /* 0x000fe200000000ff */
[----:B------:R1:W-:Y:S01]  /*7340*/  STSM.16.M88.4 [R41], R24 ;  /* 0x0000001829007844 */ /* 0x0003e20000000200 */
[----:B------:R-:W-:-:S02]  /*7350*/  PRMT R75, R23, 0x7771, RZ ;  /* 0x00007771174b7816 */ /* 0x000fc400000000ff */
[----:B------:R-:W-:Y:S01]  /*7360*/  PRMT R73, R20, 0x7772, RZ ;  /* 0x0000777214497816 */ /* 0x000fe200000000ff */
[----:B------:R-:W-:Y:S01]  /*7370*/  BAR.SYNC.DEFER_BLOCKING 0x0 ;  /* 0x0000000000007b1d */ /* 0x000fe20000010000 */
[----:B------:R-:W-:Y:S02]  /*7380*/  PRMT R71, R21, 0x7772, RZ ;  /* 0x0000777215477816 */ /* 0x000fe400000000ff */
[----:B------:R-:W-:Y:S02]  /*7390*/  PRMT R69, R22, 0x7772, RZ ;  /* 0x0000777216457816 */ /* 0x000fe400000000ff */
[----:B------:R-:W-:Y:S02]  /*73a0*/  PRMT R67, R23, 0x7772, RZ ;  /* 0x0000777217437816 */ /* 0x000fe400000000ff */
[----:B------:R-:W-:Y:S02]  /*73b0*/  PRMT R65, R20, 0x7773, RZ ;  /* 0x0000777314417816 */ /* 0x000fe400000000ff */
[----:B------:R-:W-:-:S02]  /*73c0*/  PRMT R63, R21, 0x7773, RZ ;  /* 0x00007773153f7816 */ /* 0x000fc400000000ff */
[----:B------:R-:W-:Y:S02]  /*73d0*/  PRMT R61, R22, 0x7773, RZ ;  /* 0x00007773163d7816 */ /* 0x000fe400000000ff */
[----:B------:R-:W-:Y:S02]  /*73e0*/  PRMT R59, R23, 0x7773, RZ ;  /* 0x00007773173b7816 */ /* 0x000fe400000000ff */
[----:B0-----:R-:W-:Y:S02]  /*73f0*/  PRMT R91, R8, 0x7770, RZ ;  /* 0x00007770085b7816 */ /* 0x001fe400000000ff */
[----:B------:R-:W-:Y:S02]  /*7400*/  PRMT R52, R9, 0x7770, RZ ;  /* 0x0000777009347816 */ /* 0x000fe400000000ff */
[----:B------:R-:W-:Y:S02]  /*7410*/  PRMT R53, R10, 0x7770, RZ ;  /* 0x000077700a357816 */ /* 0x000fe400000000ff */
[----:B------:R-:W-:-:S02]  /*7420*/  PRMT R34, R8, 0x7771, RZ ;  /* 0x0000777108227816 */ /* 0x000fc400000000ff */
[----:B------:R-:W-:Y:S01]  /*7430*/  PRMT R35, R9, 0x7771, RZ ;  /* 0x0000777109237816 */ /* 0x000fe200000000ff */
[----:B------:R-:W0:Y:S01]  /*7440*/  LDS.128 R4, [R18] ;  /* 0x0000000012047984 */ /* 0x000e220000000c00 */
[----:B------:R-:W-:Y:S02]  /*7450*/  PRMT R33, R10, 0x7771, RZ ;  /* 0x000077710a217816 */ /* 0x000fe400000000ff */
[----:B------:R-:W-:Y:S01]  /*7460*/  PRMT R32, R11, 0x7771, RZ ;  /* 0x000077710b207816 */ /* 0x000fe200000000ff */
[----:B------:R-:W-:Y:S01]  /*7470*/  BAR.SYNC.DEFER_BLOCKING 0x0 ;  /* 0x0000000000007b1d */ /* 0x000fe20000010000 */
[----:B-1----:R-:W-:Y:S02]  /*7480*/  PRMT R26, R8, 0x7773, RZ ;  /* 0x00007773081a7816 */ /* 0x002fe400000000ff */
[----:B------:R-:W-:Y:S02]  /*7490*/  PRMT R25, R9, 0x7773, RZ ;  /* 0x0000777309197816 */ /* 0x000fe400000000ff */
[----:B------:R-:W-:-:S02]  /*74a0*/  PRMT R27, R10, 0x7773, RZ ;  /* 0x000077730a1b7816 */ /* 0x000fc400000000ff */
[----:B------:R-:W-:Y:S02]  /*74b0*/  PRMT R23, R11, 0x7773, RZ ;  /* 0x000077730b177816 */ /* 0x000fe400000000ff */
[----:B------:R-:W-:Y:S02]  /*74c0*/  FSEL R45, R45, -INF , P0 ;  /* 0xff8000002d2d7808 */ /* 0x000fe40000000000 */
[----:B------:R-:W-:Y:S02]  /*74d0*/  FSEL R44, R44, -INF , P1 ;  /* 0xff8000002c2c7808 */ /* 0x000fe40000800000 */
[----:B------:R-:W-:Y:S01]  /*74e0*/  LOP3.LUT P0, RZ, R0, 0x100, RZ, 0xc0, !PT ;  /* 0x0000010000ff7812 */ /* 0x000fe2000780c0ff */
[----:B------:R1:W-:Y:S01]  /*74f0*/  STSM.16.M88.4 [R41], R28 ;  /* 0x0000001c29007844 */ /* 0x0003e20000000200 */
[----:B------:R-:W-:Y:S01]  /*7500*/  BAR.SYNC.DEFER_BLOCKING 0x0 ;  /* 0x0000000000007b1d */ /* 0x000fe20000010000 */
[C---:B0-----:R-:W-:Y:S02]  /*7510*/  PRMT R24, R4.reuse, 0x7770, RZ ;  /* 0x0000777004187816 */ /* 0x041fe400000000ff */
[----:B------:R-:W-:-:S02]  /*7520*/  PRMT R19, R4, 0x7772, RZ ;  /* 0x0000777204137816 */ /* 0x000fc400000000ff */
[----:B-1----:R-:W-:Y:S02]  /*7530*/  PRMT R41, R11, 0x7770, RZ ;  /* 0x000077700b297816 */ /* 0x002fe400000000ff */
[----:B------:R-:W-:Y:S02]  /*7540*/  PRMT R31, R8, 0x7772, RZ ;  /* 0x00007772081f7816 */ /* 0x000fe400000000ff */
[----:B------:R-:W-:Y:S02]  /*7550*/  PRMT R29, R9, 0x7772, RZ ;  /* 0x00007772091d7816 */ /* 0x000fe400000000ff */
[----:B------:R-:W-:Y:S02]  /*7560*/  PRMT R28, R10, 0x7772, RZ ;  /* 0x000077720a1c7816 */ /* 0x000fe400000000ff */
[----:B------:R-:W-:Y:S02]  /*7570*/  PRMT R30, R11, 0x7772, RZ ;  /* 0x000077720b1e7816 */ /* 0x000fe400000000ff */
[C---:B------:R-:W-:Y:S01]  /*7580*/  PRMT R8, R4.reuse, 0x7773, RZ ;  /* 0x0000777304087816 */ /* 0x040fe200000000ff */
[----:B------:R0:W-:Y:S01]  /*7590*/  STG.E.U8 desc[UR10][R36.64], R89 ;  /* 0x0000005924007986 */ /* 0x0001e2000c10110a */
[----:B------:R-:W-:-:S02]  /*75a0*/  PRMT R22, R4, 0x7771, RZ ;  /* 0x0000777104167816 */ /* 0x000fc400000000ff */
[C---:B------:R-:W-:Y:S01]  /*75b0*/  PRMT R9, R5.reuse, 0x7773, RZ ;  /* 0x0000777305097816 */ /* 0x040fe200000000ff */
[----:B------:R1:W-:Y:S01]  /*75c0*/  STG.E.U8 desc[UR10][R38.64], R87 ;  /* 0x0000005726007986 */ /* 0x0003e2000c10110a */
[C---:B------:R-:W-:Y:S02]  /*75d0*/  PRMT R11, R5.reuse, 0x7772, RZ ;  /* 0x00007772050b7816 */ /* 0x040fe400000000ff */
[C---:B------:R-:W-:Y:S01]  /*75e0*/  PRMT R4, R5.reuse, 0x7771, RZ ;  /* 0x0000777105047816 */ /* 0x040fe200000000ff */
[----:B------:R2:W-:Y:S01]  /*75f0*/  STG.E.U8 desc[UR10][R48.64], R85 ;  /* 0x0000005530007986 */ /* 0x0005e2000c10110a */
[----:B------:R-:W-:Y:S02]  /*7600*/  PRMT R5, R5, 0x7770, RZ ;  /* 0x0000777005057816 */ /* 0x000fe400000000ff */
[----:B------:R-:W-:Y:S01]  /*7610*/  PRMT R15, R6, 0x7773, RZ ;  /* 0x00007773060f7816 */ /* 0x000fe200000000ff */
[----:B------:R3:W-:Y:S01]  /*7620*/  STG.E.U8 desc[UR10][R46.64], R83 ;  /* 0x000000532e007986 */ /* 0x0007e2000c10110a */
[----:B0-----:R-:W-:-:S02]  /*7630*/  IADD3 R36, P2, PT, R57, R13, RZ ;  /* 0x0000000d39247210 */ /* 0x001fc40007f5e0ff */
[----:B------:R-:W-:Y:S01]  /*7640*/  PRMT R10, R6, 0x7772, RZ ;  /* 0x00007772060a7816 */ /* 0x000fe200000000ff */
[----:B-1----:R-:W-:Y:S01]  /*7650*/  IMAD R39, R12, 0x2, R57 ;  /* 0x000000020c277824 */ /* 0x002fe200078e0239 */
[-C--:B------:R-:W-:Y:S01]  /*7660*/  LEA.HI.X.SX32 R37, R57, R14.reuse, 0x1, P2 ;  /* 0x0000000e39257211 */ /* 0x080fe200010f0eff */
[----:B------:R0:W-:Y:S01]  /*7670*/  STG.E.U8 desc[UR10][R50.64], R81 ;  /* 0x0000005132007986 */ /* 0x0001e2000c10110a */
[----:B------:R-:W-:Y:S01]  /*7680*/  PRMT R20, R6, 0x7771, RZ ;  /* 0x0000777106147816 */ /* 0x000fe200000000ff */
[----:B--2---:R-:W-:Y:S01]  /*7690*/  IMAD R49, R12, 0x2, R39 ;  /* 0x000000020c317824 */ /* 0x004fe200078e0227 */
[CC--:B------:R-:W-:Y:S01]  /*76a0*/  IADD3 R38, P2, PT, R39.reuse, R13.reuse, RZ ;  /* 0x0000000d27267210 */ /* 0x0c0fe20007f5e0ff */
[----:B------:R1:W-:Y:S01]  /*76b0*/  STG.E.U8 desc[UR10][R42.64], R79 ;  /* 0x0000004f2a007986 */ /* 0x0003e2000c10110a */
[----:B------:R-:W-:Y:S01]  /*76c0*/  PRMT R6, R6, 0x7770, RZ ;  /* 0x0000777006067816 */ /* 0x000fe200000000ff */
[C---:B------:R-:W-:Y:S01]  /*76d0*/  IMAD R55, R12.reuse, 0x2, R49 ;  /* 0x000000020c377824 */ /* 0x040fe200078e0231 */
[-C--:B------:R-:W-:Y:S01]  /*76e0*/  LEA.HI.X.SX32 R39, R39, R14.reuse, 0x1, P2 ;  /* 0x0000000e27277211 */ /* 0x080fe200010f0eff */
[----:B------:R2:W-:Y:S01]  /*76f0*/  STG.E.U8 desc[UR10][R36.64], R77 ;  /* 0x0000004d24007986 */ /* 0x0005e2000c10110a */
[-C--:B---3--:R-:W-:Y:S01]  /*7700*/  IADD3 R46, P2, PT, R49, R13.reuse, RZ ;  /* 0x0000000d312e7210 */ /* 0x088fe20007f5e0ff */
[----:B------:R-:W-:Y:S01]  /*7710*/  IMAD R57, R12, 0x2, R55 ;  /* 0x000000020c397824 */ /* 0x000fe200078e0237 */
[----:B------:R-:W-:Y:S01]  /*7720*/  IADD3 R48, P3, PT, R55, R13, RZ ;  /* 0x0000000d37307210 */ /* 0x000fe20007f7e0ff */
[----:B------:R3:W-:Y:S01]  /*7730*/  STG.E.U8 desc[UR10][R38.64], R75 ;  /* 0x0000004b26007986 */ /* 0x0007e2000c10110a */
[----:B------:R-:W-:-:S02]  /*7740*/  LEA.HI.X.SX32 R47, R49, R14, 0x1, P2 ;  /* 0x0000000e312f7211 */ /* 0x000fc400010f0eff */
[-C--:B0-----:R-:W-:Y:S01]  /*7750*/  IADD3 R50, P2, PT, R57, R13.reuse, RZ ;  /* 0x0000000d39327210 */ /* 0x081fe20007f5e0ff */
[C---:B-1----:R-:W-:Y:S01]  /*7760*/  IMAD R43, R12.reuse, 0x2, R57 ;  /* 0x000000020c2b7824 */ /* 0x042fe200078e0239 */
[-C--:B------:R-:W-:Y:S01]  /*7770*/  LEA.HI.X.SX32 R49, R55, R14.reuse, 0x1, P3 ;  /* 0x0000000e37317211 */ /* 0x080fe200018f0eff */
[----:B------:R-:W-:Y:S01]  /*7780*/  STG.E.U8 desc[UR10][R46.64], R73 ;  /* 0x000000492e007986 */ /* 0x000fe2000c10110a */
[-C--:B------:R-:W-:Y:S01]  /*7790*/  LEA.HI.X.SX32 R51, R57, R14.reuse, 0x1, P2 ;  /* 0x0000000e39337211 */ /* 0x080fe200010f0eff */
[C---:B------:R-:W-:Y:S01]  /*77a0*/  IMAD R55, R12.reuse, 0x2, R43 ;  /* 0x000000020c377824 */ /* 0x040fe200078e022b */
[-C--:B--2---:R-:W-:Y:S01]  /*77b0*/  IADD3 R36, P2, PT, R43, R13.reuse, RZ ;  /* 0x0000000d2b247210 */ /* 0x084fe20007f5e0ff */
[----:B------:R0:W-:Y:S01]  /*77c0*/  STG.E.U8 desc[UR10][R48.64], R71 ;  /* 0x0000004730007986 */ /* 0x0001e2000c10110a */
[----:B------:R-:W-:Y:S02]  /*77d0*/  PRMT R17, R7, 0x7773, RZ ;  /* 0x0000777307117816 */ /* 0x000fe400000000ff */
[-C--:B------:R-:W-:Y:S01]  /*77e0*/  LEA.HI.X.SX32 R37, R43, R14.reuse, 0x1, P2 ;  /* 0x0000000e2b257211 */ /* 0x080fe200010f0eff */
[C---:B------:R-:W-:Y:S01]  /*77f0*/  IMAD R43, R12.reuse, 0x2, R55 ;  /* 0x000000020c2b7824 */ /* 0x040fe200078e0237 */
[-C--:B---3--:R-:W-:Y:S01]  /*7800*/  IADD3 R38, P2, PT, R55, R13.reuse, RZ ;  /* 0x0000000d37267210 */ /* 0x088fe20007f5e0ff */
[----:B------:R1:W-:Y:S01]  /*7810*/  STG.E.U8 desc[UR10][R50.64], R69 ;  /* 0x0000004532007986 */ /* 0x0003e2000c10110a */
[----:B------:R-:W-:Y:S01]  /*7820*/  PRMT R16, R7, 0x7772, RZ ;  /* 0x0000777207107816 */ /* 0x000fe200000000ff */
[C---:B------:R-:W-:Y:S01]  /*7830*/  IMAD R57, R12.reuse, 0x2, R43 ;  /* 0x000000020c397824 */ /* 0x040fe200078e022b */
[-C--:B------:R-:W-:Y:S01]  /*7840*/  IADD3 R42, P3, PT, R43, R13.reuse, RZ ;  /* 0x0000000d2b2a7210 */ /* 0x080fe20007f7e0ff */
[----:B------:R2:W-:Y:S01]  /*7850*/  STG.E.U8 desc[UR10][R36.64], R67 ;  /* 0x0000004324007986 */ /* 0x0005e2000c10110a */
[----:B------:R-:W-:Y:S01]  /*7860*/  LEA.HI.X.SX32 R39, R55, R14, 0x1, P2 ;  /* 0x0000000e37277211 */ /* 0x000fe200010f0eff */
[----:B0-----:R-:W-:Y:S01]  /*7870*/  IMAD R49, R12, 0x2, R57 ;  /* 0x000000020c317824 */ /* 0x001fe200078e0239 */
[----:B------:R-:W-:-:S02]  /*7880*/  IADD3 R46, P2, PT, R57, R13, RZ ;  /* 0x0000000d392e7210 */ /* 0x000fc40007f5e0ff */
[-C--:B------:R-:W-:Y:S01]  /*7890*/  LEA.HI.X.SX32 R43, R43, R14.reuse, 0x1, P3 ;  /* 0x0000000e2b2b7211 */ /* 0x080fe200018f0eff */
[----:B------:R-:W-:Y:S01]  /*78a0*/  STG.E.U8 desc[UR10][R38.64], R65 ;  /* 0x0000004126007986 */ /* 0x000fe2000c10110a */
[-C--:B------:R-:W-:Y:S01]  /*78b0*/  LEA.HI.X.SX32 R47, R57, R14.reuse, 0x1, P2 ;  /* 0x0000000e392f7211 */ /* 0x080fe200010f0eff */
[C---:B-1----:R-:W-:Y:S01]  /*78c0*/  IMAD R51, R12.reuse, 0x2, R49 ;  /* 0x000000020c337824 */ /* 0x042fe200078e0231 */
[-C--:B------:R-:W-:Y:S01]  /*78d0*/  IADD3 R48, P2, PT, R49, R13.reuse, RZ ;  /* 0x0000000d31307210 */ /* 0x080fe20007f5e0ff */
[----:B------:R0:W-:Y:S01]  /*78e0*/  STG.E.U8 desc[UR10][R42.64], R63 ;  /* 0x0000003f2a007986 */ /* 0x0001e2000c10110a */
[----:B------:R-:W-:Y:S01]  /*78f0*/  PRMT R21, R7, 0x7771, RZ ;  /* 0x0000777107157816 */ /* 0x000fe200000000ff */
[C---:B------:R-:W-:Y:S01]  /*7900*/  IMAD R55, R12.reuse, 0x2, R51 ;  /* 0x000000020c377824 */ /* 0x040fe200078e0233 */
[-C--:B------:R-:W-:Y:S01]  /*7910*/  LEA.HI.X.SX32 R49, R49, R14.reuse, 0x1, P2 ;  /* 0x0000000e31317211 */ /* 0x080fe200010f0eff */
[----:B------:R1:W-:Y:S01]  /*7920*/  STG.E.U8 desc[UR10][R46.64], R61 ;  /* 0x0000003d2e007986 */ /* 0x0003e2000c10110a */
[-C--:B--2---:R-:W-:Y:S01]  /*7930*/  IADD3 R36, P2, PT, R51, R13.reuse, RZ ;  /* 0x0000000d33247210 */ /* 0x084fe20007f5e0ff */
[----:B------:R-:W-:Y:S01]  /*7940*/  IMAD R57, R12, 0x2, R55 ;  /* 0x000000020c397824 */ /* 0x000fe200078e0237 */
[----:B------:R-:W-:Y:S01]  /*7950*/  IADD3 R50, P3, PT, R55, R13, RZ ;  /* 0x0000000d37327210 */ /* 0x000fe20007f7e0ff */
[----:B------:R2:W-:Y:S01]  /*7960*/  STG.E.U8 desc[UR10][R48.64], R59 ;  /* 0x0000003b30007986 */ /* 0x0005e2000c10110a */
[----:B------:R-:W-:-:S02]  /*7970*/  LEA.HI.X.SX32 R37, R51, R14, 0x1, P2 ;  /* 0x0000000e33257211 */ /* 0x000fc400010f0eff */
[-C--:B------:R-:W-:Y:S01]  /*7980*/  LEA.HI.X.SX32 R51, R55, R14.reuse, 0x1, P3 ;  /* 0x0000000e37337211 */ /* 0x080fe200018f0eff */
[C---:B0-----:R-:W-:Y:S01]  /*7990*/  IMAD R43, R12.reuse, 0x2, R57 ;  /* 0x000000020c2b7824 */ /* 0x041fe200078e0239 */
[-C--:B------:R-:W-:Y:S01]  /*79a0*/  IADD3 R38, P2, PT, R57, R13.reuse, RZ ;  /* 0x0000000d39267210 */ /* 0x080fe20007f5e0ff */
[----:B------:R-:W-:Y:S01]  /*79b0*/  STG.E.U8 desc[UR10][R36.64], R91 ;  /* 0x0000005b24007986 */ /* 0x000fe2000c10110a */
[----:B------:R-:W-:Y:S01]  /*79c0*/  PRMT R7, R7, 0x7770, RZ ;  /* 0x0000777007077816 */ /* 0x000fe200000000ff */
[C---:B-1----:R-:W-:Y:S01]  /*79d0*/  IMAD R47, R12.reuse, 0x2, R43 ;  /* 0x000000020c2f7824 */ /* 0x042fe200078e022b */
[-C--:B------:R-:W-:Y:S01]  /*79e0*/  LEA.HI.X.SX32 R39, R57, R14.reuse, 0x1, P2 ;  /* 0x0000000e39277211 */ /* 0x080fe200010f0eff */
[----:B------:R0:W-:Y:S01]  /*79f0*/  STG.E.U8 desc[UR10][R50.64], R52 ;  /* 0x0000003432007986 */ /* 0x0001e2000c10110a */
[CC--:B------:R-:W-:Y:S01]  /*7a00*/  IADD3 R42, P2, PT, R43.reuse, R13.reuse, RZ ;  /* 0x0000000d2b2a7210 */ /* 0x0c0fe20007f5e0ff */
[C---:B------:R-:W-:Y:S02]  /*7a10*/  IMAD R55, R12.reuse, 0x2, R47 ;  /* 0x000000020c377824 */ /* 0x040fe400078e022f */
[----:B------:R1:W-:Y:S01]  /*7a20*/  STG.E.U8 desc[UR10][R38.64], R53 ;  /* 0x0000003526007986 */ /* 0x0003e2000c10110a */
[----:B------:R-:W-:Y:S01]  /*7a30*/  LEA.HI.X.SX32 R43, R43, R14, 0x1, P2 ;  /* 0x0000000e2b2b7211 */ /* 0x000fe200010f0eff */
[----:B------:R-:W-:Y:S01]  /*7a40*/  IMAD R57, R12, 0x2, R55 ;  /* 0x000000020c397824 */ /* 0x000fe200078e0237 */
[----:B------:R-:W-:-:S02]  /*7a50*/  IADD3 R46, P2, PT, R47, R13, RZ ;  /* 0x0000000d2f2e7210 */ /* 0x000fc40007f5e0ff */
[-C--:B--2---:R-:W-:Y:S01]  /*7a60*/  IADD3 R48, P3, PT, R55, R13.reuse, RZ ;  /* 0x0000000d37307210 */ /* 0x084fe20007f7e0ff */
[C---:B------:R-:W-:Y:S01]  /*7a70*/  IMAD R59, R12.reuse, 0x2, R57 ;  /* 0x000000020c3b7824 */ /* 0x040fe200078e0239 */
[-C--:B------:R-:W-:Y:S01]  /*7a80*/  LEA.HI.X.SX32 R47, R47, R14.reuse, 0x1, P2 ;  /* 0x0000000e2f2f7211 */ /* 0x080fe200010f0eff */
[----:B------:R2:W-:Y:S01]  /*7a90*/  STG.E.U8 desc[UR10][R42.64], R41 ;  /* 0x000000292a007986 */ /* 0x0005e2000c10110a */
[-C--:B------:R-:W-:Y:S01]  /*7aa0*/  LEA.HI.X.SX32 R49, R55, R14.reuse, 0x1, P3 ;  /* 0x0000000e37317211 */ /* 0x080fe200018f0eff */
[C---:B0-----:R-:W-:Y:S01]  /*7ab0*/  IMAD R51, R12.reuse, 0x2, R59 ;  /* 0x000000020c337824 */ /* 0x041fe200078e023b */
[CC--:B------:R-:W-:Y:S01]  /*7ac0*/  IADD3 R36, P2, PT, R57.reuse, R13.reuse, RZ ;  /* 0x0000000d39247210 */ /* 0x0c0fe20007f5e0ff */
[----:B------:R0:W-:Y:S02]  /*7ad0*/  STG.E.U8 desc[UR10][R46.64], R34 ;  /* 0x000000222e007986 */ /* 0x0001e4000c10110a */
[C---:B-1----:R-:W-:Y:S01]  /*7ae0*/  IMAD R53, R12.reuse, 0x2, R51 ;  /* 0x000000020c357824 */ /* 0x042fe200078e0233 */
[-C--:B------:R-:W-:Y:S01]  /*7af0*/  LEA.HI.X.SX32 R37, R57, R14.reuse, 0x1, P2 ;  /* 0x0000000e39257211 */ /* 0x080fe200010f0eff */
[----:B------:R1:W-:Y:S01]  /*7b00*/  STG.E.U8 desc[UR10][R48.64], R35 ;  /* 0x0000002330007986 */ /* 0x0003e2000c10110a */
[-C--:B------:R-:W-:Y:S01]  /*7b10*/  IADD3 R38, P2, PT, R59, R13.reuse, RZ ;  /* 0x0000000d3b267210 */ /* 0x080fe20007f5e0ff */
[C---:B------:R-:W-:Y:S01]  /*7b20*/  IMAD R55, R12.reuse, 0x2, R53 ;  /* 0x000000020c377824 */ /* 0x040fe200078e0235 */
[----:B--2---:R-:W-:Y:S01]  /*7b30*/  IADD3 R42, P3, PT, R51, R13, RZ ;  /* 0x0000000d332a7210 */ /* 0x004fe20007f7e0ff */
[----:B------:R2:W-:Y:S02]  /*7b40*/  STG.E.U8 desc[UR10][R36.64], R33 ;  /* 0x0000002124007986 */ /* 0x0005e4000c10110a */
[----:B------:R-:W-:Y:S01]  /*7b50*/  IMAD R41, R12, 0x2, R55 ;  /* 0x000000020c297824 */ /* 0x000fe200078e0237 */
[----:B------:R-:W-:-:S02]  /*7b60*/  LEA.HI.X.SX32 R39, R59, R14, 0x1, P2 ;  /* 0x0000000e3b277211 */ /* 0x000fc400010f0eff */
[-C--:B------:R-:W-:Y:S01]  /*7b70*/  LEA.HI.X.SX32 R43, R51, R14.reuse, 0x1, P3 ;  /* 0x0000000e332b7211 */ /* 0x080fe200018f0eff */
[C---:B------:R-:W-:Y:S01]  /*7b80*/  IMAD R51, R12.reuse, 0x2, R41 ;  /* 0x000000020c337824 */ /* 0x040fe200078e0229 */
[CC--:B0-----:R-:W-:Y:S01]  /*7b90*/  IADD3 R46, P2, PT, R53.reuse, R13.reuse, RZ ;  /* 0x0000000d352e7210 */ /* 0x0c1fe20007f5e0ff */
[----:B------:R0:W-:Y:S02]  /*7ba0*/  STG.E.U8 desc[UR10][R38.64], R32 ;  /* 0x0000002026007986 */ /* 0x0001e4000c10110a */
[C---:B-1----:R-:W-:Y:S01]  /*7bb0*/  IMAD R49, R12.reuse, 0x2, R51 ;  /* 0x000000020c317824 */ /* 0x042fe200078e0233 */
[-C--:B------:R-:W-:Y:S01]  /*7bc0*/  LEA.HI.X.SX32 R47, R53, R14.reuse, 0x1, P2 ;  /* 0x0000000e352f7211 */ /* 0x080fe200010f0eff */
[----:B------:R1:W-:Y:S01]  /*7bd0*/  STG.E.U8 desc[UR10][R42.64], R31 ;  /* 0x0000001f2a007986 */ /* 0x0003e2000c10110a */
[-C--:B------:R-:W-:Y:S01]  /*7be0*/  IADD3 R34, P2, PT, R55, R13.reuse, RZ ;  /* 0x0000000d37227210 */ /* 0x080fe20007f5e0ff */
[C---:B------:R-:W-:Y:S01]  /*7bf0*/  IMAD R53, R12.reuse, 0x2, R49 ;  /* 0x000000020c357824 */ /* 0x040fe200078e0231 */
[----:B--2---:R-:W-:Y:S01]  /*7c00*/  IADD3 R36, P3, PT, R41, R13, RZ ;  /* 0x0000000d29247210 */ /* 0x004fe20007f7e0ff */
[----:B------:R2:W-:Y:S01]  /*7c10*/  STG.E.U8 desc[UR10][R46.64], R29 ;  /* 0x0000001d2e007986 */ /* 0x0005e2000c10110a */
[-C--:B------:R-:W-:Y:S01]  /*7c20*/  LEA.HI.X.SX32 R35, R55, R14.reuse, 0x1, P2 ;  /* 0x0000000e37237211 */ /* 0x080fe200010f0eff */
[----:B------:R-:W-:Y:S01]  /*7c30*/  IMAD R55, R12, 0x2, R53 ;  /* 0x000000020c377824 */ /* 0x000fe200078e0235 */
[----:B------:R-:W-:-:S02]  /*7c40*/  LEA.HI.X.SX32 R37, R41, R14, 0x1, P3 ;  /* 0x0000000e29257211 */ /* 0x000fc400018f0eff */
[-C--:B0-----:R-:W-:Y:S01]  /*7c50*/  IADD3 R32, P2, PT, R51, R13.reuse, RZ ;  /* 0x0000000d33207210 */ /* 0x081fe20007f5e0ff */
[C---:B------:R-:W-:Y:S01]  /*7c60*/  IMAD R41, R12.reuse, 0x2, R55 ;  /* 0x000000020c297824 */ /* 0x040fe200078e0237 */
[----:B------:R0:W-:Y:S01]  /*7c70*/  STG.E.U8 desc[UR10][R34.64], R28 ;  /* 0x0000001c22007986 */ /* 0x0001e2000c10110a */
[-C--:B-1----:R-:W-:Y:S02]  /*7c80*/  IADD3 R42, P3, PT, R53, R13.reuse, RZ ;  /* 0x0000000d352a7210 */ /* 0x082fe40007f7e0ff */
[-C--:B------:R-:W-:Y:S01]  /*7c90*/  LEA.HI.X.SX32 R33, R51, R14.reuse, 0x1, P2 ;  /* 0x0000000e33217211 */ /* 0x080fe200010f0eff */
[C---:B------:R-:W-:Y:S01]  /*7ca0*/  IMAD R51, R12.reuse, 0x2, R41 ;  /* 0x000000020c337824 */ /* 0x040fe200078e0229 */
[-C--:B------:R-:W-:Y:S01]  /*7cb0*/  IADD3 R38, P2, PT, R49, R13.reuse, RZ ;  /* 0x0000000d31267210 */ /* 0x080fe20007f5e0ff */
[----:B------:R1:W-:Y:S01]  /*7cc0*/  STG.E.U8 desc[UR10][R36.64], R30 ;  /* 0x0000001e24007986 */ /* 0x0003e2000c10110a */
[-C--:B------:R-:W-:Y:S01]  /*7cd0*/  LEA.HI.X.SX32 R43, R53, R14.reuse, 0x1, P3 ;  /* 0x0000000e352b7211 */ /* 0x080fe200018f0eff */
[C---:B------:R-:W-:Y:S01]  /*7ce0*/  IMAD R57, R12.reuse, 0x2, R51 ;  /* 0x000000020c397824 */ /* 0x040fe200078e0233 */
[-C--:B------:R-:W-:Y:S01]  /*7cf0*/  LEA.HI.X.SX32 R39, R49, R14.reuse, 0x1, P2 ;  /* 0x0000000e31277211 */ /* 0x080fe200010f0eff */
[----:B------:R3:W-:Y:S02]  /*7d00*/  STG.E.U8 desc[UR10][R32.64], R26 ;  /* 0x0000001a20007986 */ /* 0x0007e4000c10110a */
[C---:B--2---:R-:W-:Y:S01]  /*7d10*/  IMAD R47, R12.reuse, 0x2, R57 ;  /* 0x000000020c2f7824 */ /* 0x044fe200078e0239 */
[CC--:B0-----:R-:W-:Y:S01]  /*7d20*/  IADD3 R28, P2, PT, R55.reuse, R13.reuse, RZ ;  /* 0x0000000d371c7210 */ /* 0x0c1fe20007f5e0ff */
[----:B------:R0:W-:Y:S02]  /*7d30*/  STG.E.U8 desc[UR10][R38.64], R25 ;  /* 0x0000001926007986 */ /* 0x0001e4000c10110a */
[C---:B------:R-:W-:Y:S01]  /*7d40*/  IMAD R49, R12.reuse, 0x2, R47 ;  /* 0x000000020c317824 */ /* 0x040fe200078e022f */
[-C--:B------:R-:W-:Y:S01]  /*7d50*/  LEA.HI.X.SX32 R29, R55, R14.reuse, 0x1, P2 ;  /* 0x0000000e371d7211 */ /* 0x080fe200010f0eff */
[----:B------:R-:W-:Y:S01]  /*7d60*/  STG.E.U8 desc[UR10][R42.64], R27 ;  /* 0x0000001b2a007986 */ /* 0x000fe2000c10110a */
[-C--:B-1----:R-:W-:Y:S01]  /*7d70*/  IADD3 R30, P2, PT, R41, R13.reuse, RZ ;  /* 0x0000000d291e7210 */ /* 0x082fe20007f5e0ff */
[C---:B------:R-:W-:Y:S01]  /*7d80*/  IMAD R37, R12.reuse, 0x2, R49 ;  /* 0x000000020c257824 */ /* 0x040fe200078e0231 */
[----:B---3--:R-:W-:Y:S01]  /*7d90*/  IADD3 R32, P3, PT, R51, R13, RZ ;  /* 0x0000000d33207210 */ /* 0x008fe20007f7e0ff */
[----:B------:R1:W-:Y:S02]  /*7da0*/  STG.E.U8 desc[UR10][R28.64], R23 ;  /* 0x000000171c007986 */ /* 0x0003e4000c10110a */
[----:B------:R-:W-:Y:S01]  /*7db0*/  IMAD R53, R12, 0x2, R37 ;  /* 0x000000020c357824 */ /* 0x000fe200078e0225 */
[----:B------:R-:W-:-:S02]  /*7dc0*/  LEA.HI.X.SX32 R31, R41, R14, 0x1, P2 ;  /* 0x0000000e291f7211 */ /* 0x000fc400010f0eff */
[-C--:B------:R-:W-:Y:S01]  /*7dd0*/  IADD3 R34, P2, PT, R57, R13.reuse, RZ ;  /* 0x0000000d39227210 */ /* 0x080fe20007f5e0ff */
[C---:B------:R-:W-:Y:S01]  /*7de0*/  IMAD R41, R12.reuse, 0x2, R53 ;  /* 0x000000020c297824 */ /* 0x040fe200078e0235 */
[-C--:B------:R-:W-:Y:S01]  /*7df0*/  LEA.HI.X.SX32 R33, R51, R14.reuse, 0x1, P3 ;  /* 0x0000000e33217211 */ /* 0x080fe200018f0eff */
[----:B------:R2:W-:Y:S01]  /*7e00*/  STG.E.U8 desc[UR10][R30.64], R24 ;  /* 0x000000181e007986 */ /* 0x0005e2000c10110a */
[-C--:B------:R-:W-:Y:S01]  /*7e10*/  LEA.HI.X.SX32 R35, R57, R14.reuse, 0x1, P2 ;  /* 0x0000000e39237211 */ /* 0x080fe200010f0eff */
[C---:B0-----:R-:W-:Y:S01]  /*7e20*/  IMAD R39, R12.reuse, 0x2, R41 ;  /* 0x000000020c277824 */ /* 0x041fe200078e0229 */
[-C--:B------:R-:W-:Y:S01]  /*7e30*/  IADD3 R26, P2, PT, R47, R13.reuse, RZ ;  /* 0x0000000d2f1a7210 */ /* 0x080fe20007f5e0ff */
[----:B------:R0:W-:Y:S01]  /*7e40*/  STG.E.U8 desc[UR10][R32.64], R5 ;  /* 0x0000000520007986 */ /* 0x0001e2000c10110a */
[-C--:B-1----:R-:W-:Y:S01]  /*7e50*/  IADD3 R28, P3, PT, R49, R13.reuse, RZ ;  /* 0x0000000d311c7210 */ /* 0x082fe20007f7e0ff */
[C---:B------:R-:W-:Y:S01]  /*7e60*/  IMAD R43, R12.reuse, 0x2, R39 ;  /* 0x000000020c2b7824 */ /* 0x040fe200078e0227 */
[-C--:B------:R-:W-:Y:S01]  /*7e70*/  LEA.HI.X.SX32 R27, R47, R14.reuse, 0x1, P2 ;  /* 0x0000000e2f1b7211 */ /* 0x080fe200010f0eff */
[----:B------:R1:W-:Y:S01]  /*7e80*/  STG.E.U8 desc[UR10][R34.64], R6 ;  /* 0x0000000622007986 */ /* 0x0003e2000c10110a */
[-C--:B------:R-:W-:Y:S01]  /*7e90*/  LEA.HI.X.SX32 R29, R49, R14.reuse, 0x1, P3 ;  /* 0x0000000e311d7211 */ /* 0x080fe200018f0eff */
[C---:B------:R-:W-:Y:S01]  /*7ea0*/  IMAD R51, R12.reuse, 0x2, R43 ;  /* 0x000000020c337824 */ /* 0x040fe200078e022b */
[CC--:B--2---:R-:W-:Y:S01]  /*7eb0*/  IADD3 R24, P2, PT, R37.reuse, R13.reuse, RZ ;  /* 0x0000000d25187210 */ /* 0x0c4fe20007f5e0ff */
[----:B------:R2:W-:Y:S02]  /*7ec0*/  STG.E.U8 desc[UR10][R26.64], R7 ;  /* 0x000000071a007986 */ /* 0x0005e4000c10110a */
[C---:B------:R-:W-:Y:S01]  /*7ed0*/  IMAD R47, R12.reuse, 0x2, R51 ;  /* 0x000000020c2f7824 */ /* 0x040fe200078e0233 */
[----:B------:R-:W-:Y:S01]  /*7ee0*/  LEA.HI.X.SX32 R25, R37, R14, 0x1, P2 ;  /* 0x0000000e25197211 */ /* 0x000fe200010f0eff */
[----:B------:R3:W-:Y:S02]  /*7ef0*/  STG.E.U8 desc[UR10][R28.64], R22 ;  /* 0x000000161c007986 */ /* 0x0007e4000c10110a */
[----:B------:R-:W-:Y:S01]  /*7f00*/  IMAD R49, R12, 0x2, R47 ;  /* 0x000000020c317824 */ /* 0x000fe200078e022f */
[----:B------:R-:W-:-:S02]  /*7f10*/  IADD3 R30, P2, PT, R53, R13, RZ ;  /* 0x0000000d351e7210 */ /* 0x000fc40007f5e0ff */
[-C--:B0-----:R-:W-:Y:S01]  /*7f20*/  IADD3 R32, P3, PT, R41, R13.reuse, RZ ;  /* 0x0000000d29207210 */ /* 0x081fe20007f7e0ff */
[C---:B------:R-:W-:Y:S01]  /*7f30*/  IMAD R37, R12.reuse, 0x2, R49 ;  /* 0x000000020c257824 */ /* 0x040fe200078e0231 */
[-C--:B------:R-:W-:Y:S01]  /*7f40*/  LEA.HI.X.SX32 R31, R53, R14.reuse, 0x1, P2 ;  /* 0x0000000e351f7211 */ /* 0x080fe200010f0eff */
[----:B------:R0:W-:Y:S01]  /*7f50*/  STG.E.U8 desc[UR10][R24.64], R4 ;  /* 0x0000000418007986 */ /* 0x0001e2000c10110a */
[-C--:B------:R-:W-:Y:S01]  /*7f60*/  LEA.HI.X.SX32 R33, R41, R14.reuse, 0x1, P3 ;  /* 0x0000000e29217211 */ /* 0x080fe200018f0eff */
[C---:B------:R-:W-:Y:S01]  /*7f70*/  IMAD R55, R12.reuse, 0x2, R37 ;  /* 0x000000020c377824 */ /* 0x040fe200078e0225 */
[-C--:B-1----:R-:W-:Y:S01]  /*7f80*/  IADD3 R34, P2, PT, R39, R13.reuse, RZ ;  /* 0x0000000d27227210 */ /* 0x082fe20007f5e0ff */
[----:B------:R1:W4:Y:S01]  /*7f90*/  LDS.128 R4, [R18] ;  /* 0x0000000012047984 */ /* 0x0003220000000c00 */
[-C--:B--2---:R-:W-:Y:S01]  /*7fa0*/  IADD3 R26, P3, PT, R47, R13.reuse, RZ ;  /* 0x0000000d2f1a7210 */ /* 0x084fe20007f7e0ff */
[C---:B------:R-:W-:Y:S01]  /*7fb0*/  IMAD R53, R12.reuse, 0x2, R55 ;  /* 0x000000020c357824 */ /* 0x040fe200078e0237 */
[-C--:B------:R-:W-:Y:S01]  /*7fc0*/  LEA.HI.X.SX32 R35, R39, R14.reuse, 0x1, P2 ;  /* 0x0000000e27237211 */ /* 0x080fe200010f0eff */
[----:B------:R-:W-:Y:S01]  /*7fd0*/  STG.E.U8 desc[UR10][R30.64], R20 ;  /* 0x000000141e007986 */ /* 0x000fe2000c10110a */
[-C--:B---3--:R-:W-:Y:S01]  /*7fe0*/  IADD3 R22, P2, PT, R43, R13.reuse, RZ ;  /* 0x0000000d2b167210 */ /* 0x088fe20007f5e0ff */
[C---:B------:R-:W-:Y:S01]  /*7ff0*/  IMAD R41, R12.reuse, 0x2, R53 ;  /* 0x000000020c297824 */ /* 0x040fe200078e0235 */
[-C--:B------:R-:W-:Y:S01]  /*8000*/  LEA.HI.X.SX32 R27, R47, R14.reuse, 0x1, P3 ;  /* 0x0000000e2f1b7211 */ /* 0x080fe200018f0eff */
[----:B------:R-:W-:Y:S01]  /*8010*/  STG.E.U8 desc[UR10][R32.64], R21 ;  /* 0x0000001520007986 */ /* 0x000fe2000c10110a */
[-C--:B------:R-:W-:Y:S01]  /*8020*/  LEA.HI.X.SX32 R23, R43, R14.reuse, 0x1, P2 ;  /* 0x0000000e2b177211 */ /* 0x080fe200010f0eff */
[C---:B------:R-:W-:Y:S01]  /*8030*/  IMAD R39, R12.reuse, 0x2, R41 ;  /* 0x000000020c277824 */ /* 0x040fe200078e0229 */
[-C--:B0-----:R-:W-:Y:S01]  /*8040*/  IADD3 R24, P4, PT, R49, R13.reuse, RZ ;  /* 0x0000000d31187210 */ /* 0x081fe20007f9e0ff */
[----:B------:R0:W-:Y:S01]  /*8050*/  STG.E.U8 desc[UR10][R34.64], R19 ;  /* 0x0000001322007986 */ /* 0x0001e2000c10110a */
[-C--:B------:R-:W-:Y:S01]  /*8060*/  IADD3 R28, P2, PT, R51, R13.reuse, RZ ;  /* 0x0000000d331c7210 */ /* 0x080fe20007f5e0ff */
[C---:B------:R-:W-:Y:S01]  /*8070*/  IMAD R57, R12.reuse, 0x2, R39 ;  /* 0x000000020c397824 */ /* 0x040fe200078e0227 */
[-C--:B------:R-:W-:Y:S01]  /*8080*/  LEA.HI.X.SX32 R25, R49, R14.reuse, 0x1, P4 ;  /* 0x0000000e31197211 */ /* 0x080fe200020f0eff */
[----:B------:R2:W-:Y:S01]  /*8090*/  STG.E.U8 desc[UR10][R22.64], R11 ;  /* 0x0000000b16007986 */ /* 0x0005e2000c10110a */
[----:B------:R-:W-:Y:S01]  /*80a0*/  LEA.HI.X.SX32 R29, R51, R14, 0x1, P2 ;  /* 0x0000000e331d7211 */ /* 0x000fe200010f0eff */
[----:B------:R-:W-:Y:S01]  /*80b0*/  IMAD R43, R12, 0x2, R57 ;  /* 0x000000020c2b7824 */ /* 0x000fe200078e0239 */
[----:B------:R-:W-:-:S02]  /*80c0*/  IADD3 R58, P2, PT, R37, R13, RZ ;  /* 0x0000000d253a7210 */ /* 0x000fc40007f5e0ff */
[-C--:B------:R-:W-:Y:S01]  /*80d0*/  IADD3 R62, P4, PT, R53, R13.reuse, RZ ;  /* 0x0000000d353e7210 */ /* 0x080fe20007f9e0ff */
[C---:B------:R-:W-:Y:S01]  /*80e0*/  IMAD R65, R12.reuse, 0x2, R43 ;  /* 0x000000020c417824 */ /* 0x040fe200078e022b */
[-C--:B------:R-:W-:Y:S01]  /*80f0*/  LEA.HI.X.SX32 R59, R37, R14.reuse, 0x1, P2 ;  /* 0x0000000e253b7211 */ /* 0x080fe200010f0eff */
[----:B------:R3:W-:Y:S01]  /*8100*/  STG.E.U8 desc[UR10][R28.64], R10 ;  /* 0x0000000a1c007986 */ /* 0x0007e2000c10110a */
[-C--:B------:R-:W-:Y:S01]  /*8110*/  LEA.HI.X.SX32 R63, R53, R14.reuse, 0x1, P4 ;  /* 0x0000000e353f7211 */ /* 0x080fe200020f0eff */
[C---:B------:R-:W-:Y:S01]  /*8120*/  IMAD R47, R12.reuse, 0x2, R65 ;  /* 0x000000020c2f7824 */ /* 0x040fe200078e0241 */
[-C--:B-1----:R-:W-:Y:S01]  /*8130*/  IADD3 R18, P2, PT, R41, R13.reuse, RZ ;  /* 0x0000000d29127210 */ /* 0x082fe20007f5e0ff */
[----:B------:R1:W-:Y:S01]  /*8140*/  STG.E.U8 desc[UR10][R26.64], R16 ;  /* 0x000000101a007986 */ /* 0x0003e2000c10110a */
[-C--:B------:R-:W-:Y:S01]  /*8150*/  IADD3 R60, P3, PT, R55, R13.reuse, RZ ;  /* 0x0000000d373c7210 */ /* 0x080fe20007f7e0ff */
[C---:B------:R-:W-:Y:S01]  /*8160*/  IMAD R49, R12.reuse, 0x2, R47 ;  /* 0x000000020c317824 */ /* 0x040fe200078e022f */
[-C--:B0-----:R-:W-:Y:S01]  /*8170*/  LEA.HI.X.SX32 R19, R41, R14.reuse, 0x1, P2 ;  /* 0x0000000e29137211 */ /* 0x081fe200010f0eff */
[----:B------:R-:W-:Y:S01]  /*8180*/  STG.E.U8 desc[UR10][R24.64], R8 ;  /* 0x0000000818007986 */ /* 0x000fe2000c10110a */
[-C--:B------:R-:W-:Y:S01]  /*8190*/  LEA.HI.X.SX32 R61, R55, R14.reuse, 0x1, P3 ;  /* 0x0000000e373d7211 */ /* 0x080fe200018f0eff */
[C---:B------:R-:W-:Y:S01]  /*81a0*/  IMAD R51, R12.reuse, 0x2, R49 ;  /* 0x000000020c337824 */ /* 0x040fe200078e0231 */
[-C--:B------:R-:W-:Y:S01]  /*81b0*/  IADD3 R30, P3, PT, R39, R13.reuse, RZ ;  /* 0x0000000d271e7210 */ /* 0x080fe20007f7e0ff */
[----:B------:R0:W-:Y:S01]  /*81c0*/  STG.E.U8 desc[UR10][R58.64], R9 ;  /* 0x000000093a007986 */ /* 0x0001e2000c10110a */
[-C--:B------:R-:W-:Y:S01]  /*81d0*/  IADD3 R20, P4, PT, R57, R13.reuse, RZ ;  /* 0x0000000d39147210 */ /* 0x080fe20007f9e0ff */
[C---:B------:R-:W-:Y:S01]  /*81e0*/  IMAD R53, R12.reuse, 0x2, R51 ;  /* 0x000000020c357824 */ /* 0x040fe200078e0233 */
[-C--:B------:R-:W-:Y:S01]  /*81f0*/  LEA.HI.X.SX32 R31, R39, R14.reuse, 0x1, P3 ;  /* 0x0000000e271f7211 */ /* 0x080fe200018f0eff */
[----:B------:R-:W-:Y:S01]  /*8200*/  STG.E.U8 desc[UR10][R60.64], R15 ;  /* 0x0000000f3c007986 */ /* 0x000fe2000c10110a */
[-C--:B------:R-:W-:Y:S01]  /*8210*/  LEA.HI.X.SX32 R21, R57, R14.reuse, 0x1, P4 ;  /* 0x0000000e39157211 */ /* 0x080fe200020f0eff */
[C---:B------:R-:W-:Y:S01]  /*8220*/  IMAD R41, R12.reuse, 0x2, R53 ;  /* 0x000000020c297824 */ /* 0x040fe200078e0235 */
[-C--:B------:R-:W-:Y:S01]  /*8230*/  IADD3 R34, P3, PT, R65, R13.reuse, RZ ;  /* 0x0000000d41227210 */ /* 0x080fe20007f7e0ff */
[----:B------:R-:W-:Y:S01]  /*8240*/  STG.E.U8 desc[UR10][R62.64], R17 ;  /* 0x000000113e007986 */ /* 0x000fe2000c10110a */
[----:B------:R-:W-:Y:S01]  /*8250*/  IADD3 R36, P4, PT, R47, R13, RZ ;  /* 0x0000000d2f247210 */ /* 0x000fe20007f9e0ff */
[----:B------:R-:W-:Y:S01]  /*8260*/  IMAD R55, R12, 0x2, R41 ;  /* 0x000000020c377824 */ /* 0x000fe200078e0229 */
[----:B------:R-:W-:-:S02]  /*8270*/  LEA.HI.X.SX32 R35, R65, R14, 0x1, P3 ;  /* 0x0000000e41237211 */ /* 0x000fc400018f0eff */
[-C--:B------:R-:W-:Y:S01]  /*8280*/  IADD3 R32, P2, PT, R43, R13.reuse, RZ ;  /* 0x0000000d2b207210 */ /* 0x080fe20007f5e0ff */
[C---:B------:R-:W-:Y:S01]  /*8290*/  IMAD R57, R12.reuse, 0x2, R55 ;  /* 0x000000020c397824 */ /* 0x040fe200078e0237 */
[-C--:B------:R-:W-:Y:S02]  /*82a0*/  LEA.HI.X.SX32 R37, R47, R14.reuse, 0x1, P4 ;  /* 0x0000000e2f257211 */ /* 0x080fe400020f0eff */
[-C--:B------:R-:W-:Y:S01]  /*82b0*/  IADD3 R38, P4, PT, R53, R13.reuse, RZ ;  /* 0x0000000d35267210 */ /* 0x080fe20007f9e0ff */
[C---:B------:R-:W-:Y:S01]  /*82c0*/  IMAD R65, R12.reuse, 0x2, R57 ;  /* 0x000000020c417824 */ /* 0x040fe200078e0239 */
[----:B------:R-:W-:Y:S02]  /*82d0*/  LEA.HI.X.SX32 R33, R43, R14, 0x1, P2 ;  /* 0x0000000e2b217211 */ /* 0x000fe400010f0eff */
[-C--:B------:R-:W-:Y:S01]  /*82e0*/  IADD3 R46, P2, PT, R49, R13.reuse, RZ ;  /* 0x0000000d312e7210 */ /* 0x080fe20007f5e0ff */
[----:B------:R-:W-:Y:S01]  /*82f0*/  IMAD R67, R12, 0x2, R65 ;  /* 0x000000020c437824 */ /* 0x000fe200078e0241 */
[----:B------:R-:W-:-:S02]  /*8300*/  IADD3 R42, P3, PT, R51, R13, RZ ;  /* 0x0000000d332a7210 */ /* 0x000fc40007f7e0ff */
[-C--:B------:R-:W-:Y:S01]  /*8310*/  LEA.HI.X.SX32 R39, R53, R14.reuse, 0x1, P4 ;  /* 0x0000000e35277211 */ /* 0x080fe200020f0eff */
[----:B------:R-:W-:Y:S01]  /*8320*/  IMAD R69, R12, 0x2, R67 ;  /* 0x000000020c457824 */ /* 0x000fe200078e0243 */
[-C--:B------:R-:W-:Y:S02]  /*8330*/  IADD3 R48, P4, PT, R57, R13.reuse, RZ ;  /* 0x0000000d39307210 */ /* 0x080fe40007f9e0ff */
[-C--:B------:R-:W-:Y:S02]  /*8340*/  LEA.HI.X.SX32 R47, R49, R14.reuse, 0x1, P2 ;  /* 0x0000000e312f7211 */ /* 0x080fe400010f0eff */
[----:B------:R-:W-:Y:S02]  /*8350*/  LEA.HI.X.SX32 R43, R51, R14, 0x1, P3 ;  /* 0x0000000e332b7211 */ /* 0x000fe400018f0eff */
[-C--:B------:R-:W-:Y:S02]  /*8360*/  IADD3 R52, P2, PT, R41, R13.reuse, RZ ;  /* 0x0000000d29347210 */ /* 0x080fe40007f5e0ff */
[----:B------:R-:W-:-:S02]  /*8370*/  IADD3 R50, P3, PT, R55, R13, RZ ;  /* 0x0000000d37327210 */ /* 0x000fc40007f7e0ff */
[-C--:B------:R-:W-:Y:S02]  /*8380*/  LEA.HI.X.SX32 R49, R57, R14.reuse, 0x1, P4 ;  /* 0x0000000e39317211 */ /* 0x080fe400020f0eff */
[----:B------:R-:W-:Y:S02]  /*8390*/  IADD3 R54, P4, PT, R69, R13, RZ ;  /* 0x0000000d45367210 */ /* 0x000fe40007f9e0ff */
[----:B----4-:R-:W-:Y:S02]  /*83a0*/  PRMT R73, R4, 0x7770, RZ ;  /* 0x0000777004497816 */ /* 0x010fe400000000ff */
[----:B------:R-:W-:Y:S01]  /*83b0*/  LEA.HI.X.SX32 R53, R41, R14, 0x1, P2 ;  /* 0x0000000e29357211 */ /* 0x000fe200010f0eff */
[----:B------:R-:W-:Y:S01]  /*83c0*/  IMAD R41, R12, 0x2, R69 ;  /* 0x000000020c297824 */ /* 0x000fe200078e0245 */
[C---:B--2---:R-:W-:Y:S01]  /*83d0*/  PRMT R23, R5.reuse, 0x7773, RZ ;  /* 0x0000777305177816 */ /* 0x044fe200000000ff */
[----:B------:R2:W-:Y:S01]  /*83e0*/  STG.E.U8 desc[UR10][R18.64], R73 ;  /* 0x0000004912007986 */ /* 0x0005e2000c10110a */
[----:B---3--:R-:W-:-:S02]  /*83f0*/  PRMT R29, R5, 0x7772, RZ ;  /* 0x00007772051d7816 */ /* 0x008fc400000000ff */
[C---:B-1----:R-:W-:Y:S02]  /*8400*/  PRMT R27, R5.reuse, 0x7771, RZ ;  /* 0x00007771051b7816 */ /* 0x042fe400000000ff */
[----:B------:R-:W-:Y:S02]  /*8410*/  PRMT R71, R5, 0x7770, RZ ;  /* 0x0000777005477816 */ /* 0x000fe400000000ff */
[----:B------:R-:W-:Y:S02]  /*8420*/  LEA.HI.X.SX32 R51, R55, R14, 0x1, P3 ;  /* 0x0000000e37337211 */ /* 0x000fe400018f0eff */
[----:B0-----:R-:W-:Y:S01]  /*8430*/  PRMT R59, R6, 0x7770, RZ ;  /* 0x00007770063b7816 */ /* 0x001fe200000000ff */
[----:B------:R-:W-:Y:S01]  /*8440*/  STG.E.U8 desc[UR10][R30.64], R71 ;  /* 0x000000471e007986 */ /* 0x000fe2000c10110a */
[C---:B------:R-:W-:Y:S01]  /*8450*/  PRMT R9, R7.reuse, 0x7773, RZ ;  /* 0x0000777307097816 */ /* 0x040fe200000000ff */
[----:B--2---:R-:W0:Y:S01]  /*8460*/  LDC.64 R18, c[0x0][0x3a0] ;  /* 0x0000e800ff127b82 */ /* 0x004e220000000a00 */
[C---:B------:R-:W-:Y:S01]  /*8470*/  PRMT R15, R7.reuse, 0x7772, RZ ;  /* 0x00007772070f7816 */ /* 0x040fe200000000ff */
[----:B------:R-:W-:Y:S01]  /*8480*/  STG.E.U8 desc[UR10][R20.64], R59 ;  /* 0x0000003b14007986 */ /* 0x000fe2000c10110a */
[----:B------:R-:W-:-:S02]  /*8490*/  PRMT R5, R7, 0x7771, RZ ;  /* 0x0000777107057816 */ /* 0x000fc400000000ff */
[-C--:B------:R-:W-:Y:S02]  /*84a0*/  IADD3 R56, P3, PT, R67, R13.reuse, RZ ;  /* 0x0000000d43387210 */ /* 0x080fe40007f7e0ff */
[----:B------:R-:W-:Y:S02]  /*84b0*/  LEA.HI.X.SX32 R55, R69, R14, 0x1, P4 ;  /* 0x0000000e45377211 */ /* 0x000fe400020f0eff */
[----:B------:R-:W-:Y:S02]  /*84c0*/  PRMT R7, R7, 0x7770, RZ ;  /* 0x0000777007077816 */ /* 0x000fe400000000ff */
[----:B------:R-:W-:Y:S02]  /*84d0*/  PRMT R69, R4, 0x7771, RZ ;  /* 0x0000777104457816 */ /* 0x000fe400000000ff */
[----:B------:R-:W-:Y:S01]  /*84e0*/  PRMT R17, R6, 0x7771, RZ ;  /* 0x0000777106117816 */ /* 0x000fe200000000ff */
[----:B------:R-:W-:Y:S01]  /*84f0*/  STG.E.U8 desc[UR10][R32.64], R7 ;  /* 0x0000000720007986 */ /* 0x000fe2000c10110a */
[----:B------:R-:W-:-:S02]  /*8500*/  IADD3 R12, P5, PT, R41, R13, RZ ;  /* 0x0000000d290c7210 */ /* 0x000fc40007fbe0ff */
[-C--:B------:R-:W-:Y:S01]  /*8510*/  LEA.HI.X.SX32 R57, R67, R14.reuse, 0x1, P3 ;  /* 0x0000000e43397211 */ /* 0x080fe200018f0eff */
[----:B------:R-:W-:Y:S01]  /*8520*/  STG.E.U8 desc[UR10][R34.64], R69 ;  /* 0x0000004522007986 */ /* 0x000fe2000c10110a */
[----:B------:R-:W-:Y:S02]  /*8530*/  IADD3 R64, P2, PT, R65, R13, RZ ;  /* 0x0000000d41407210 */ /* 0x000fe40007f5e0ff */
[----:B------:R-:W-:Y:S01]  /*8540*/  PRMT R67, R4, 0x7772, RZ ;  /* 0x0000777204437816 */ /* 0x000fe200000000ff */
[----:B------:R-:W-:Y:S01]  /*8550*/  STG.E.U8 desc[UR10][R36.64], R27 ;  /* 0x0000001b24007986 */ /* 0x000fe2000c10110a */
[----:B------:R-:W-:Y:S02]  /*8560*/  PRMT R25, R6, 0x7772, RZ ;  /* 0x0000777206197816 */ /* 0x000fe400000000ff */
[-C--:B------:R-:W-:Y:S01]  /*8570*/  LEA.HI.X.SX32 R13, R41, R14.reuse, 0x1, P5 ;  /* 0x0000000e290d7211 */ /* 0x080fe200028f0eff */
[----:B------:R-:W-:Y:S01]  /*8580*/  STG.E.U8 desc[UR10][R46.64], R17 ;  /* 0x000000112e007986 */ /* 0x000fe2000c10110a */
[----:B------:R-:W-:-:S02]  /*8590*/  LEA.HI.X.SX32 R65, R65, R14, 0x1, P2 ;  /* 0x0000000e41417211 */ /* 0x000fc400010f0eff */
[----:B------:R-:W-:Y:S01]  /*85a0*/  PRMT R41, R4, 0x7773, RZ ;  /* 0x0000777304297816 */ /* 0x000fe200000000ff */
[----:B------:R1:W-:Y:S01]  /*85b0*/  STG.E.U8 desc[UR10][R42.64], R5 ;  /* 0x000000052a007986 */ /* 0x0003e2000c10110a */
[----:B------:R-:W-:Y:S01]  /*85c0*/  PRMT R11, R6, 0x7773, RZ ;  /* 0x00007773060b7816 */ /* 0x000fe200000000ff */
[----:B------:R-:W-:Y:S02]  /*85d0*/  IMAD.SHL.U32 R6, R0, 0x2, RZ ;  /* 0x0000000200067824 */ /* 0x000fe400078e00ff */
[----:B------:R-:W-:Y:S01]  /*85e0*/  FFMA R4, R45, 0.69314718246459960938, R2 ;  /* 0x3f3172182d047823 */ /* 0x000fe20000000002 */
[----:B------:R2:W-:Y:S01]  /*85f0*/  STG.E.U8 desc[UR10][R38.64], R67 ;  /* 0x0000004326007986 */ /* 0x0005e2000c10110a */
[----:B------:R-:W-:Y:S01]  /*8600*/  IMAD.HI R0, R66, 0x4, RZ ;  /* 0x0000000442007827 */ /* 0x000fe200078e02ff */
[----:B------:R-:W-:Y:S02]  /*8610*/  LOP3.LUT R6, R6, 0x3f8, RZ, 0xc0, !PT ;  /* 0x000003f806067812 */ /* 0x000fe400078ec0ff */
[----:B------:R2:W-:Y:S04]  /*8620*/  STG.E.U8 desc[UR10][R52.64], R29 ;  /* 0x0000001d34007986 */ /* 0x0005e8000c10110a */
[----:B------:R2:W-:Y:S01]  /*8630*/  STG.E.U8 desc[UR10][R50.64], R25 ;  /* 0x0000001932007986 */ /* 0x0005e2000c10110a */
[----:B-1----:R-:W-:Y:S01]  /*8640*/  FFMA R5, R44, 0.69314718246459960938, R3 ;  /* 0x3f3172182c057823 */ /* 0x002fe20000000003 */
[----:B------:R-:W-:-:S02]  /*8650*/  IMAD.SHL.U32 R3, R66, 0x4, RZ ;  /* 0x0000000442037824 */ /* 0x000fc400078e00ff */
[----:B------:R2:W-:Y:S03]  /*8660*/  STG.E.U8 desc[UR10][R48.64], R15 ;  /* 0x0000000f30007986 */ /* 0x0005e6000c10110a */
[----:B0-----:R-:W-:Y:S01]  /*8670*/  IADD3 R2, P1, P2, R3, UR7, R18 ;  /* 0x0000000703027c10 */ /* 0x001fe2000fa3e012 */
[----:B------:R2:W-:Y:S03]  /*8680*/  STG.E.U8 desc[UR10][R64.64], R41 ;  /* 0x0000002940007986 */ /* 0x0005e6000c10110a */
[----:B------:R-:W-:Y:S01]  /*8690*/  IADD3.X R3, PT, PT, R0, UR5, R19, P1, P2 ;  /* 0x0000000500037c10 */ /* 0x000fe20008fe4413 */
[----:B------:R2:W-:Y:S04]  /*86a0*/  STG.E.U8 desc[UR10][R56.64], R23 ;  /* 0x0000001738007986 */ /* 0x0005e8000c10110a */
[----:B------:R2:W-:Y:S04]  /*86b0*/  STG.E.U8 desc[UR10][R54.64], R11 ;  /* 0x0000000b36007986 */ /* 0x0005e8000c10110a */
[----:B------:R2:W-:Y:S01]  /*86c0*/  STG.E.U8 desc[UR10][R12.64], R9 ;  /* 0x000000090c007986 */ /* 0x0005e2000c10110a */
[----:B------:R-:W-:Y:S06]  /*86d0*/  BAR.SYNC.DEFER_BLOCKING 0x0 ;  /* 0x0000000000007b1d */ /* 0x000fec0000010000 */
[----:B------:R2:W-:Y:S02]  /*86e0*/  STS.64 [R6+UR6], R4 ;  /* 0x0000000406007988 */ /* 0x0005e40008000a06 */
[----:B------:R-:W-:Y:S06]  /*86f0*/  BAR.SYNC.DEFER_BLOCKING 0x0 ;  /* 0x0000000000007b1d */ /* 0x000fec0000010000 */
[----:B------:R-:W-:Y:S05]  /*8700*/  @P0 EXIT ;  /* 0x000000000000094d */ /* 0x000fea0003800000 */
[----:B--2---:R-:W0:Y:S04]  /*8710*/  LDS R5, [R40] ;  /* 0x0000000028057984 */ /* 0x004e280000000800 */
[----:B0-----:R-:W-:Y:S01]  /*8720*/  STG.E desc[UR10][R2.64], R5 ;  /* 0x0000000502007986 */ /* 0x001fe2000c10190a */
[----:B------:R-:W-:Y:S05]  /*8730*/  EXIT ;  /* 0x000000000000794d */ /* 0x000fea0003800000 */
.L_x_2:
[----:B------:R-:W-:-:S00]  /*8740*/  BRA `(.L_x_2) ;  /* 0xfffffffc00fc7947 */ /* 0x000fc0000383ffff */
[----:B------:R-:W-:-:S00]  /*8750*/  NOP ;  /* 0x0000000000007918 */ /* 0x000fc00000000000 */
        /* <DEDUP_REMOVED lines=10> */
.L_x_3:


//--------------------- .nv.global.init           --------------------------
	.section	.nv.global.init,"aw",@progbits
.nv.global.init:
	.type		_$_str,@object
	.size		_$_str,(.L_0 - _$_str)
_$_str:
        /*0000*/ 	.byte	0x5f, 0x5f, 0x43, 0x55, 0x44, 0x41, 0x5f, 0x46, 0x54, 0x5a, 0x00
.L_0:


//--------------------- .nv.shared.attn_fwd       --------------------------
	.section	.nv.shared.attn_fwd,"aw",@nobits
	.sectionflags	@""
	.align	16
	.zero		1024


//--------------------- .nv.shared.reserved.0     --------------------------
	.section	.nv.shared.reserved.0,"aw",@nobits
	.weak		__nv_reservedSMEM_offset_0_alias
	.size		__nv_reservedSMEM_offset_0_alias, 0, 64
	.other		__nv_reservedSMEM_offset_0_alias,@"STO_CUDA_RESERVED_SHARED STV_DEFAULT"
__nv_reservedSMEM_offset_0_alias:
	.zero		0
	.zero		64


//--------------------- .nv.constant0.attn_fwd    --------------------------
	.section	.nv.constant0.attn_fwd,"a",@progbits
	.sectionflags	@""
	.align	4
.nv.constant0.attn_fwd:
	.zero		1032


//--------------------- SYMBOLS --------------------------

	.type		.nv.reservedSmem.offset0,@object
	.size		.nv.reservedSmem.offset0,0x4
	.type		.nv.reservedSmem.cap,@object
	.size		.nv.reservedSmem.cap,0x4
